def matmul_kernel(
    a_ptr,
    b_ptr,
    c_ptr,
    M,
    N,
    K,
    stride_am,
    stride_ak,
    stride_bk,
    stride_bn,
    stride_cm,
    stride_cn,
    BLOCK_M: tl.constexpr,
    BLOCK_N: tl.constexpr,
    BLOCK_K: tl.constexpr,
    GROUP_M: tl.constexpr,
):
    pid = tl.program_id(axis=0)
    num_pid_m = tl.cdiv(M, BLOCK_M)
    num_pid_n = tl.cdiv(N, BLOCK_N)
    num_pid_in_group = GROUP_M * num_pid_n
    group_id = pid // num_pid_in_group
    first_pid_m = group_id * GROUP_M
    group_size_m = min(num_pid_m - first_pid_m, GROUP_M)
    pid_m = first_pid_m + ((pid % num_pid_in_group) % group_size_m)
    pid_n = (pid % num_pid_in_group) // group_size_m

    offs_am = (pid_m * BLOCK_M + tl.arange(0, BLOCK_M)) % M
    offs_bn = (pid_n * BLOCK_N + tl.arange(0, BLOCK_N)) % N
    offs_k = tl.arange(0, BLOCK_K)
    a_ptrs = a_ptr + offs_am[:, None] * stride_am + offs_k[None, :] * stride_ak
    b_ptrs = b_ptr + offs_k[:, None] * stride_bk + offs_bn[None, :] * stride_bn

    acc = tl.zeros((BLOCK_M, BLOCK_N), dtype=tl.float32)
    for kk in range(0, tl.cdiv(K, BLOCK_K)):
        a = tl.load(a_ptrs, mask=offs_k[None, :] < K - kk * BLOCK_K, other=0.0)
        b = tl.load(b_ptrs, mask=offs_k[:, None] < K - kk * BLOCK_K, other=0.0)
        acc = tl.dot(a, b, acc)
        a_ptrs += BLOCK_K * stride_ak
        b_ptrs += BLOCK_K * stride_bk

    c = acc.to(c_ptr.dtype.element_ty)
    offs_cm = pid_m * BLOCK_M + tl.arange(0, BLOCK_M)
    offs_cn = pid_n * BLOCK_N + tl.arange(0, BLOCK_N)
    c_ptrs = c_ptr + offs_cm[:, None] * stride_cm + offs_cn[None, :] * stride_cn
    mask = (offs_cm[:, None] < M) & (offs_cn[None, :] < N)
    tl.store(c_ptrs, c, mask=mask)

# config = {"BLOCK_K": 32, "BLOCK_M": 64, "BLOCK_N": 32, "GROUP_M": 8, "arch": "sm_100", "dtype": "fp8e4m3", "num_ctas": 1, "num_stages": 2, "num_warps": 8}
# arch = sm_100


// ===== COMPILED SASS (sm_100a) =====

	.target	sm_100a

	.elftype	@"ET_EXEC"


//--------------------- .note.nv.tkinfo           --------------------------
	.section	.note.nv.tkinfo,"",@"SHT_NOTE"
	.sectionflags	@"SHF_NOTE_NV_TKINFO"
	.tkinfo
        /*0018*/ 	.word	0x00000081
        /*0030*/ 	.string	""
        /*0030*/ 	.string	"ptxas-blackwell"
        /*0030*/ 	.string	"Cuda compilation tools, release 12.9, V12.9.86"
        /*0030*/ 	.string	"Build cuda_12.9.r12.9/compiler.36037853_0"
        /*0030*/ 	.string	"-v  -suppress-debug-info  -lineinfo  -arch sm_100a "



//--------------------- .note.nv.cuver            --------------------------
	.section	.note.nv.cuver,"",@"SHT_NOTE"
	.sectionflags	@"SHF_NOTE_NV_CUVER"
        /*0018*/ 	.short	0x0001
        /*001a*/ 	.short	0x0064
        /*001c*/ 	.short	0x0001
        /*001e*/ 	.short	0x0000
        /*0020*/ 	.short	0x0001
        /*0022*/ 	.short	0x0000


//--------------------- .nv.info                  --------------------------
	.section	.nv.info,"",@"SHT_CUDA_INFO"
	.align	4


	//----- nvinfo : EIATTR_REGCOUNT
	.align		4
        /*0000*/ 	.byte	0x04, 0x2f
        /*0002*/ 	.short	(.L_4 - .L_3)
	.align		4
.L_3:
        /*0004*/ 	.word	index@(matmul_kernel)
        /*0008*/ 	.word	0x00000039


	//----- nvinfo : EIATTR_FRAME_SIZE
	.align		4
.L_4:
        /*000c*/ 	.byte	0x04, 0x11
        /*000e*/ 	.short	(.L_6 - .L_5)
	.align		4
.L_5:
        /*0010*/ 	.word	index@($__internal_2_$__cuda_sm10x_tcgen05_guardrail_trap_unallocated_columns_being_dealloced)
        /*0014*/ 	.word	0x00000000


	//----- nvinfo : EIATTR_FRAME_SIZE
	.align		4
.L_6:
        /*0018*/ 	.byte	0x04, 0x11
        /*001a*/ 	.short	(.L_8 - .L_7)
	.align		4
.L_7:
        /*001c*/ 	.word	index@($__internal_1_$__cuda_sm10x_tcgen05_guardrail_trap_phase_invalid_during_alloc)
        /*0020*/ 	.word	0x00000000


	//----- nvinfo : EIATTR_FRAME_SIZE
	.align		4
.L_8:
        /*0024*/ 	.byte	0x04, 0x11
        /*0026*/ 	.short	(.L_10 - .L_9)
	.align		4
.L_9:
        /*0028*/ 	.word	index@($__internal_0_$__cuda_sm10x_tcgen05_guardrail_trap_col_being_dealloced_not_returned_by_alloc)
        /*002c*/ 	.word	0x00000000


	//----- nvinfo : EIATTR_FRAME_SIZE
	.align		4
.L_10:
        /*0030*/ 	.byte	0x04, 0x11
        /*0032*/ 	.short	(.L_12 - .L_11)
	.align		4
.L_11:
        /*0034*/ 	.word	index@(matmul_kernel)
        /*0038*/ 	.word	0x00000000


	//----- nvinfo : EIATTR_MIN_STACK_SIZE
	.align		4
.L_12:
        /*003c*/ 	.byte	0x04, 0x12
        /*003e*/ 	.short	(.L_14 - .L_13)
	.align		4
.L_13:
        /*0040*/ 	.word	index@(matmul_kernel)
        /*0044*/ 	.word	0x00000000
.L_14:


//--------------------- .nv.info.matmul_kernel    --------------------------
	.section	.nv.info.matmul_kernel,"",@"SHT_CUDA_INFO"
	.sectionflags	@""
	.align	4


	//----- nvinfo : EIATTR_CUDA_API_VERSION
	.align		4
        /*0000*/ 	.byte	0x04, 0x37
        /*0002*/ 	.short	(.L_16 - .L_15)
.L_15:
        /*0004*/ 	.word	0x00000081


	//----- nvinfo : EIATTR_KPARAM_INFO
	.align		4
.L_16:
        /*0008*/ 	.byte	0x04, 0x17
        /*000a*/ 	.short	(.L_18 - .L_17)
.L_17:
        /*000c*/ 	.word	0x00000000
        /*0010*/ 	.short	0x000d
        /*0012*/ 	.short	0x0048
        /*0014*/ 	.byte	0x00, 0xf4, 0x21, 0x00


	//----- nvinfo : EIATTR_KPARAM_INFO
	.align		4
.L_18:
        /*0018*/ 	.byte	0x04, 0x17
        /*001a*/ 	.short	(.L_20 - .L_19)
.L_19:
        /*001c*/ 	.word	0x00000000
        /*0020*/ 	.short	0x000c
        /*0022*/ 	.short	0x0040
        /*0024*/ 	.byte	0x00, 0xf4, 0x21, 0x00


	//----- nvinfo : EIATTR_KPARAM_INFO
	.align		4
.L_20:
        /*0028*/ 	.byte	0x04, 0x17
        /*002a*/ 	.short	(.L_22 - .L_21)
.L_21:
        /*002c*/ 	.word	0x00000000
        /*0030*/ 	.short	0x000b
        /*0032*/ 	.short	0x0038
        /*0034*/ 	.byte	0x00, 0xf0, 0x11, 0x00


	//----- nvinfo : EIATTR_KPARAM_INFO
	.align		4
.L_22:
        /*0038*/ 	.byte	0x04, 0x17
        /*003a*/ 	.short	(.L_24 - .L_23)
.L_23:
        /*003c*/ 	.word	0x00000000
        /*0040*/ 	.short	0x000a
        /*0042*/ 	.short	0x0034
        /*0044*/ 	.byte	0x00, 0xf0, 0x11, 0x00


	//----- nvinfo : EIATTR_KPARAM_INFO
	.align		4
.L_24:
        /*0048*/ 	.byte	0x04, 0x17
        /*004a*/ 	.short	(.L_26 - .L_25)
.L_25:
        /*004c*/ 	.word	0x00000000
        /*0050*/ 	.short	0x0009
        /*0052*/ 	.short	0x0030
        /*0054*/ 	.byte	0x00, 0xf0, 0x11, 0x00


	//----- nvinfo : EIATTR_KPARAM_INFO
	.align		4
.L_26:
        /*0058*/ 	.byte	0x04, 0x17
        /*005a*/ 	.short	(.L_28 - .L_27)
.L_27:
        /*005c*/ 	.word	0x00000000
        /*0060*/ 	.short	0x0008
        /*0062*/ 	.short	0x002c
        /*0064*/ 	.byte	0x00, 0xf0, 0x11, 0x00


	//----- nvinfo : EIATTR_KPARAM_INFO
	.align		4
.L_28:
        /*0068*/ 	.byte	0x04, 0x17
        /*006a*/ 	.short	(.L_30 - .L_29)
.L_29:
        /*006c*/ 	.word	0x00000000
        /*0070*/ 	.short	0x0007
        /*0072*/ 	.short	0x0028
        /*0074*/ 	.byte	0x00, 0xf0, 0x11, 0x00


	//----- nvinfo : EIATTR_KPARAM_INFO
	.align		4
.L_30:
        /*0078*/ 	.byte	0x04, 0x17
        /*007a*/ 	.short	(.L_32 - .L_31)
.L_31:
        /*007c*/ 	.word	0x00000000
        /*0080*/ 	.short	0x0006
        /*0082*/ 	.short	0x0024
        /*0084*/ 	.byte	0x00, 0xf0, 0x11, 0x00


	//----- nvinfo : EIATTR_KPARAM_INFO
	.align		4
.L_32:
        /*0088*/ 	.byte	0x04, 0x17
        /*008a*/ 	.short	(.L_34 - .L_33)
.L_33:
        /*008c*/ 	.word	0x00000000
        /*0090*/ 	.short	0x0005
        /*0092*/ 	.short	0x0020
        /*0094*/ 	.byte	0x00, 0xf0, 0x11, 0x00


	//----- nvinfo : EIATTR_KPARAM_INFO
	.align		4
.L_34:
        /*0098*/ 	.byte	0x04, 0x17
        /*009a*/ 	.short	(.L_36 - .L_35)
.L_35:
        /*009c*/ 	.word	0x00000000
        /*00a0*/ 	.short	0x0004
        /*00a2*/ 	.short	0x001c
        /*00a4*/ 	.byte	0x00, 0xf0, 0x11, 0x00


	//----- nvinfo : EIATTR_KPARAM_INFO
	.align		4
.L_36:
        /*00a8*/ 	.byte	0x04, 0x17
        /*00aa*/ 	.short	(.L_38 - .L_37)
.L_37:
        /*00ac*/ 	.word	0x00000000
        /*00b0*/ 	.short	0x0003
        /*00b2*/ 	.short	0x0018
        /*00b4*/ 	.byte	0x00, 0xf0, 0x11, 0x00


	//----- nvinfo : EIATTR_KPARAM_INFO
	.align		4
.L_38:
        /*00b8*/ 	.byte	0x04, 0x17
        /*00ba*/ 	.short	(.L_40 - .L_39)
.L_39:
        /*00bc*/ 	.word	0x00000000
        /*00c0*/ 	.short	0x0002
        /*00c2*/ 	.short	0x0010
        /*00c4*/ 	.byte	0x00, 0xf4, 0x21, 0x00


	//----- nvinfo : EIATTR_KPARAM_INFO
	.align		4
.L_40:
        /*00c8*/ 	.byte	0x04, 0x17
        /*00ca*/ 	.short	(.L_42 - .L_41)
.L_41:
        /*00cc*/ 	.word	0x00000000
        /*00d0*/ 	.short	0x0001
        /*00d2*/ 	.short	0x0008
        /*00d4*/ 	.byte	0x00, 0xf4, 0x21, 0x00


	//----- nvinfo : EIATTR_KPARAM_INFO
	.align		4
.L_42:
        /*00d8*/ 	.byte	0x04, 0x17
        /*00da*/ 	.short	(.L_44 - .L_43)
.L_43:
        /*00dc*/ 	.word	0x00000000
        /*00e0*/ 	.short	0x0000
        /*00e2*/ 	.short	0x0000
        /*00e4*/ 	.byte	0x00, 0xf4, 0x21, 0x00


	//----- nvinfo : EIATTR_AT_ENTRY_FRAGMENTS
	.align		4
.L_44:
        /*00e8*/ 	.byte	0x04, 0x4f
        /*00ea*/ 	.short	(.L_46 - .L_45)


	//   ....[0]....
.L_45:
        /*00ec*/ 	.word	0x00000004


	//----- nvinfo : EIATTR_RESERVED_SMEM_USED
	.align		4
.L_46:
        /*00f0*/ 	.byte	0x01, 0x41
	.zero		2


	//----- nvinfo : EIATTR_SPARSE_MMA_MASK
	.align		4
        /*00f4*/ 	.byte	0x03, 0x50
        /*00f6*/ 	.short	0x0000


	//----- nvinfo : EIATTR_TCGEN05_1CTA_USED
	.align		4
        /*00f8*/ 	.byte	0x01, 0x51
	.zero		2


	//----- nvinfo : EIATTR_MAXREG_COUNT
	.align		4
        /*00fc*/ 	.byte	0x03, 0x1b
        /*00fe*/ 	.short	0x00ff


	//----- nvinfo : EIATTR_NUM_BARRIERS
	.align		4
        /*0100*/ 	.byte	0x02, 0x4c
        /*0102*/ 	.byte	0x01
	.zero		1


	//----- nvinfo : EIATTR_INT_WARP_WIDE_INSTR_OFFSETS
	.align		4
        /*0104*/ 	.byte	0x04, 0x31
        /*0106*/ 	.short	(.L_48 - .L_47)


	//   ....[0]....
.L_47:
        /*0108*/ 	.word	0x00000e00


	//   ....[1]....
        /*010c*/ 	.word	0x00000e30


	//   ....[2]....
        /*0110*/ 	.word	0x00001780


	//   ....[3]....
        /*0114*/ 	.word	0x00002b00


	//   ....[4]....
        /*0118*/ 	.word	0x00002b50


	//----- nvinfo : EIATTR_COOP_GROUP_MASK_REGIDS
	.align		4
.L_48:
        /*011c*/ 	.byte	0x04, 0x29
        /*011e*/ 	.short	(.L_50 - .L_49)


	//   ....[0]....
.L_49:
        /*0120*/ 	.word	0xffffffff


	//   ....[1]....
        /*0124*/ 	.word	0xffffffff


	//   ....[2]....
        /*0128*/ 	.word	0xffffffff


	//   ....[3]....
        /*012c*/ 	.word	0xffffffff


	//----- nvinfo : EIATTR_COOP_GROUP_INSTR_OFFSETS
	.align		4
.L_50:
        /*0130*/ 	.byte	0x04, 0x28
        /*0132*/ 	.short	(.L_52 - .L_51)


	//   ....[0]....
.L_51:
        /*0134*/ 	.word	0x00000070


	//   ....[1]....
        /*0138*/ 	.word	0x00000320


	//   ....[2]....
        /*013c*/ 	.word	0x000029a0


	//   ....[3]....
        /*0140*/ 	.word	0x00002c00


	//----- nvinfo : EIATTR_VRC_CTA_INIT_COUNT
	.align		4
.L_52:
        /*0144*/ 	.byte	0x02, 0x4a
        /*0146*/ 	.byte	0x80
	.zero		1


	//----- nvinfo : EIATTR_MBARRIER_INSTR_OFFSETS
	.align		4
        /*0148*/ 	.byte	0x04, 0x39
        /*014a*/ 	.short	(.L_54 - .L_53)


	//   ....[0]....
.L_53:
        /*014c*/ 	.word	0x00000f50
        /*0150*/ 	.word	0x000000ff
        /*0154*/ 	.word	0x00000000
        /*0158*/ 	.short	0x0100
        /*015a*/ 	.byte	0x11
	.zero		1


	//   ....[1]....
        /*015c*/ 	.word	0x000017b0
        /*0160*/ 	.word	0x000000ff
        /*0164*/ 	.word	0x00001808
        /*0168*/ 	.short	0x0100
        /*016a*/ 	.byte	0x08
	.zero		1


	//   ....[2]....
        /*016c*/ 	.word	0x00001b70
        /*0170*/ 	.word	0x000000ff
        /*0174*/ 	.word	0x00000000
        /*0178*/ 	.short	0x010a
        /*017a*/ 	.byte	0x11
	.zero		1


	//   ....[3]....
        /*017c*/ 	.word	0x000021c0
        /*0180*/ 	.word	0x000000ff
        /*0184*/ 	.word	0x00000000
        /*0188*/ 	.short	0x010a
        /*018a*/ 	.byte	0x11
	.zero		1


	//   ....[4]....
        /*018c*/ 	.word	0x000022d0
        /*0190*/ 	.word	0x000000ff
        /*0194*/ 	.word	0x00001800
        /*0198*/ 	.short	0x0108
        /*019a*/ 	.byte	0x08
	.zero		1


	//   ....[5]....
        /*019c*/ 	.word	0x00002320
        /*01a0*/ 	.word	0x000000ff
        /*01a4*/ 	.word	0x00001808
        /*01a8*/ 	.short	0x0108
        /*01aa*/ 	.byte	0x08
	.zero		1


	//   ....[6]....
        /*01ac*/ 	.word	0x00002c20
        /*01b0*/ 	.word	0x000000ff
        /*01b4*/ 	.word	0x00000000
        /*01b8*/ 	.short	0x010a
        /*01ba*/ 	.byte	0x11
	.zero		1


	//   ....[7]....
        /*01bc*/ 	.word	0x00002c50
        /*01c0*/ 	.word	0x000000ff
        /*01c4*/ 	.word	0x00000000
        /*01c8*/ 	.short	0x010a
        /*01ca*/ 	.byte	0x11
	.zero		1


	//----- nvinfo : EIATTR_NUM_MBARRIERS
	.align		4
.L_54:
        /*01cc*/ 	.byte	0x03, 0x38
        /*01ce*/ 	.short	0x0002


	//----- nvinfo : EIATTR_EXIT_INSTR_OFFSETS
	.align		4
        /*01d0*/ 	.byte	0x04, 0x1c
        /*01d2*/ 	.short	(.L_56 - .L_55)


	//   ....[0]....
.L_55:
        /*01d4*/ 	.word	0x00002c10


	//----- nvinfo : EIATTR_REQNTID
	.align		4
.L_56:
        /*01d8*/ 	.byte	0x04, 0x10
        /*01da*/ 	.short	(.L_58 - .L_57)
.L_57:
        /*01dc*/ 	.word	0x00000100
        /*01e0*/ 	.word	0x00000001
        /*01e4*/ 	.word	0x00000001


	//----- nvinfo : EIATTR_CRS_STACK_SIZE
	.align		4
.L_58:
        /*01e8*/ 	.byte	0x04, 0x1e
        /*01ea*/ 	.short	(.L_60 - .L_59)
.L_59:
        /*01ec*/ 	.word	0x00000000


	//----- nvinfo : EIATTR_CBANK_PARAM_SIZE
	.align		4
.L_60:
        /*01f0*/ 	.byte	0x03, 0x19
        /*01f2*/ 	.short	0x0050


	//----- nvinfo : EIATTR_PARAM_CBANK
	.align		4
        /*01f4*/ 	.byte	0x04, 0x0a
        /*01f6*/ 	.short	(.L_62 - .L_61)
	.align		4
.L_61:
        /*01f8*/ 	.word	index@(.nv.constant0.matmul_kernel)
        /*01fc*/ 	.short	0x0380
        /*01fe*/ 	.short	0x0050


	//----- nvinfo : EIATTR_SW_WAR
	.align		4
.L_62:
        /*0200*/ 	.byte	0x04, 0x36
        /*0202*/ 	.short	(.L_64 - .L_63)
.L_63:
        /*0204*/ 	.word	0x00000008
.L_64:


//--------------------- .nv.compat                --------------------------
	.section	.nv.compat,"",@"SHT_CUDA_COMPAT_INFO"
	.align	4
        /*0000*/ 	.byte	0x02, 0x02, 0x02, 0x00, 0x02, 0x05, 0x05, 0x00, 0x02, 0x03, 0x00, 0x00, 0x02, 0x06, 0x01, 0x00


//--------------------- .nv.callgraph             --------------------------
	.section	.nv.callgraph,"",@"SHT_CUDA_CALLGRAPH"
	.align	4
	.sectionentsize	8
	.align		4
        /*0000*/ 	.word	0x00000000
	.align		4
        /*0004*/ 	.word	0xffffffff
	.align		4
        /*0008*/ 	.word	0x00000000
	.align		4
        /*000c*/ 	.word	0xfffffffe
	.align		4
        /*0010*/ 	.word	0x00000000
	.align		4
        /*0014*/ 	.word	0xfffffffd
	.align		4
        /*0018*/ 	.word	0x00000000
	.align		4
        /*001c*/ 	.word	0xfffffffc


//--------------------- .text.matmul_kernel       --------------------------
	.section	.text.matmul_kernel,"ax",@progbits
	.align	128
        .global         matmul_kernel
        .type           matmul_kernel,@function
        .size           matmul_kernel,(.L_x_20 - matmul_kernel)
        .other          matmul_kernel,@"STO_CUDA_ENTRY STV_DEFAULT"
matmul_kernel:
.text.matmul_kernel:
[----:B------:R-:W0:Y:S01]  /*0000*/  LDC R1, c[0x0][0x37c] ;  /* 0x0000df00ff017b82 */ /* 0x000e220000000800 */
[----:B------:R-:W1:Y:S01]  /*0010*/  S2R R0, SR_TID.X ;  /* 0x0000000000007919 */ /* 0x000e620000002100 */
[----:B------:R-:W2:Y:S01]  /*0020*/  LDCU.64 UR14, c[0x0][0x358] ;  /* 0x00006b00ff0e77ac */ /* 0x000ea20008000a00 */
[----:B-1----:R-:W-:-:S13]  /*0030*/  ISETP.GE.U32.AND P0, PT, R0, 0x20, PT ;  /* 0x000000200000780c */ /* 0x002fda0003f06070 */
[----:B------:R-:W-:Y:S02]  /*0040*/  VOTEU.ANY UP0, P0 ;  /* 0x0000000000ff7886 */ /* 0x000fe40000000100 */
[----:B0-2---:R-:W-:Y:S05]  /*0050*/  BRA.U UP0, `(.L_x_0) ;  /* 0x0000000100b47547 */ /* 0x005fea000b800000 */
[----:B------:R-:W0:Y:S01]  /*0060*/  S2UR UR6, SR_CgaCtaId ;  /* 0x00000000000679c3 */ /* 0x000e220000008800 */
[----:B------:R-:W-:Y:S01]  /*0070*/  NOP ;  /* 0x0000000000007918 */ /* 0x000fe20000000000 */
[----:B------:R-:W-:Y:S02]  /*0080*/  UMOV UR4, 0x40 ;  /* 0x0000004000047882 */ /* 0x000fe40000000000 */
[----:B0-----:R-:W-:-:S09]  /*0090*/  ULEA UR4, UR6, UR4, 0x18 ;  /* 0x0000000406047291 */ /* 0x001fd2000f8ec0ff */
[----:B------:R-:W0:Y:S01]  /*00a0*/  LDS.U8 R2, [UR4] ;  /* 0x00000004ff027984 */ /* 0x000e220008000000 */
[----:B------:R-:W-:Y:S02]  /*00b0*/  UMOV UR4, 0x400 ;  /* 0x0000040000047882 */ /* 0x000fe40000000000 */
[----:B------:R-:W-:Y:S01]  /*00c0*/  ULEA UR4, UR6, UR4, 0x18 ;  /* 0x0000000406047291 */ /* 0x000fe2000f8ec0ff */
[----:B0-----:R-:W-:-:S13]  /*00d0*/  ISETP.NE.AND P0, PT, R2, RZ, PT ;  /* 0x000000ff0200720c */ /* 0x001fda0003f05270 */
[----:B------:R-:W-:Y:S05]  /*00e0*/  @P0 BRA `(.L_x_1) ;  /* 0x0000000000780947 */ /* 0x000fea0003800000 */
[----:B------:R-:W-:-:S13]  /*00f0*/  ELECT P0, URZ, PT ;  /* 0x0000000000ff782f */ /* 0x000fda0003800000 */
[----:B------:R-:W-:Y:S05]  /*0100*/  @!P0 BRA `(.L_x_2) ;  /* 0x0000000000808947 */ /* 0x000fea0003800000 */
[----:B------:R-:W-:Y:S01]  /*0110*/  UMOV UR5, 0x1 ;  /* 0x0000000100057882 */ /* 0x000fe20000000000 */
[----:B------:R-:W-:-:S04]  /*0120*/  IMAD.MOV.U32 R5, RZ, RZ, 0x1 ;  /* 0x00000001ff057424 */ /* 0x000fc800078e00ff */
[----:B------:R-:W-:Y:S04]  /*0130*/  DEPBAR.LE SB0, 0x36 ;  /* 0x00008d800000791a */ /* 0x000fe80000000000 */
[----:B------:R-:W0:Y:S02]  /*0140*/  UTCATOMSWS.FIND_AND_SET.ALIGN UP1, UR5, UR5 ;  /* 0x00000005000575e3 */ /* 0x000e240008020800 */
[----:B0-----:R-:W-:-:S04]  /*0150*/  PLOP3.LUT P0, PT, PT, PT, UP1, 0x80, 0x8 ;  /* 0x000000000008781c */ /* 0x001fc80003f0f018 */
[----:B------:R-:W-:-:S04]  /*0160*/  SEL R2, RZ, 0xffffffff, !P0 ;  /* 0xffffffffff027807 */ /* 0x000fc80004000000 */
[----:B------:R-:W-:Y:S01]  /*0170*/  ISETP.NE.AND P0, PT, R2, RZ, PT ;  /* 0x000000ff0200720c */ /* 0x000fe20003f05270 */
[----:B------:R-:W-:-:S12]  /*0180*/  IMAD.U32 R2, RZ, RZ, UR5 ;  /* 0x00000005ff027e24 */ /* 0x000fd8000f8e00ff */
[----:B------:R-:W-:Y:S05]  /*0190*/  @P0 BRA `(.L_x_3) ;  /* 0x0000000000240947 */ /* 0x000fea0003800000 */
.L_x_4:
[----:B------:R-:W-:Y:S05]  /*01a0*/  NANOSLEEP 0x64 ;  /* 0x000000640000795d */ /* 0x000fea0003800000 */
[----:B------:R-:W-:-:S05]  /*01b0*/  UMOV UR5, 0x1 ;  /* 0x0000000100057882 */ /* 0x000fca0000000000 */
[----:B------:R-:W-:Y:S04]  /*01c0*/  DEPBAR.LE SB0, 0x36 ;  /* 0x00008d800000791a */ /* 0x000fe80000000000 */
[----:B------:R-:W0:Y:S02]  /*01d0*/  UTCATOMSWS.FIND_AND_SET.ALIGN UP1, UR5, UR5 ;  /* 0x00000005000575e3 */ /* 0x000e240008020800 */
[----:B0-----:R-:W-:-:S04]  /*01e0*/  PLOP3.LUT P0, PT, PT, PT, UP1, 0x80, 0x8 ;  /* 0x000000000008781c */ /* 0x001fc80003f0f018 */
[----:B------:R-:W-:-:S04]  /*01f0*/  SEL R2, RZ, 0xffffffff, !P0 ;  /* 0xffffffffff027807 */ /* 0x000fc80004000000 */
[----:B------:R-:W-:Y:S01]  /*0200*/  ISETP.NE.AND P0, PT, R2, RZ, PT ;  /* 0x000000ff0200720c */ /* 0x000fe20003f05270 */
[----:B------:R-:W-:-:S12]  /*0210*/  IMAD.U32 R2, RZ, RZ, UR5 ;  /* 0x00000005ff027e24 */ /* 0x000fd8000f8e00ff */
[----:B------:R-:W-:Y:S05]  /*0220*/  @!P0 BRA `(.L_x_4) ;  /* 0xfffffffc00dc8947 */ /* 0x000fea000383ffff */
.L_x_3:
[C---:B------:R-:W-:Y:S01]  /*0230*/  VIADD R4, R2.reuse, 0x10 ;  /* 0x0000001002047836 */ /* 0x040fe20000000000 */
[----:B------:R-:W-:Y:S01]  /*0240*/  UMOV UR5, 0x50 ;  /* 0x0000005000057882 */ /* 0x000fe20000000000 */
[C---:B------:R-:W-:Y:S01]  /*0250*/  SHF.L.U32 R3, R5.reuse, R2, RZ ;  /* 0x0000000205037219 */ /* 0x040fe200000006ff */
[----:B------:R-:W-:Y:S01]  /*0260*/  ULEA UR5, UR6, UR5, 0x18 ;  /* 0x0000000506057291 */ /* 0x000fe2000f8ec0ff */
[----:B------:R-:W-:Y:S01]  /*0270*/  IMAD.SHL.U32 R2, R2, 0x20, RZ ;  /* 0x0000002002027824 */ /* 0x000fe200078e00ff */
[----:B------:R-:W-:-:S04]  /*0280*/  SHF.L.U32 R4, R5, R4, RZ ;  /* 0x0000000405047219 */ /* 0x000fc800000006ff */
[----:B------:R-:W-:-:S05]  /*0290*/  LOP3.LUT R3, R4, R3, RZ, 0xfc, !PT ;  /* 0x0000000304037212 */ /* 0x000fca00078efcff */
[----:B------:R0:W-:Y:S04]  /*02a0*/  ATOMS.OR RZ, [UR5], R3 ;  /* 0x00000003ffff798c */ /* 0x0001e8000b000005 */
[----:B------:R0:W-:Y:S01]  /*02b0*/  STS [UR4], R2 ;  /* 0x00000002ff007988 */ /* 0x0001e20008000804 */
[----:B------:R-:W-:Y:S05]  /*02c0*/  BRA `(.L_x_2) ;  /* 0x0000000000107947 */ /* 0x000fea0003800000 */
.L_x_1:
[----:B------:R-:W-:-:S05]  /*02d0*/  IMAD.MOV.U32 R2, RZ, RZ, -0x1 ;  /* 0xffffffffff027424 */ /* 0x000fca00078e00ff */
[----:B------:R0:W-:Y:S02]  /*02e0*/  STS [UR4], R2 ;  /* 0x00000002ff007988 */ /* 0x0001e40008000804 */
[----:B0-----:R-:W-:-:S07]  /*02f0*/  MOV R2, 0x310 ;  /* 0x0000031000027802 */ /* 0x001fce0000000f00 */
[----:B------:R-:W-:Y:S05]  /*0300*/  CALL.REL.NOINC `($__internal_1_$__cuda_sm10x_tcgen05_guardrail_trap_phase_invalid_during_alloc) ;  /* 0x0000002800687944 */ /* 0x000fea0003c00000 */
.L_x_2:
[----:B------:R-:W-:Y:S05]  /*0310*/  WARPSYNC.ALL ;  /* 0x0000000000007948 */ /* 0x000fea0003800000 */
[----:B------:R-:W-:Y:S01]  /*0320*/  NOP ;  /* 0x0000000000007918 */ /* 0x000fe20000000000 */
.L_x_0:
[----:B------:R-:W1:Y:S01]  /*0330*/  LDCU.64 UR10, c[0x0][0x398] ;  /* 0x00007300ff0a77ac */ /* 0x000e620008000a00 */
[----:B------:R-:W2:Y:S01]  /*0340*/  S2R R4, SR_CTAID.X ;  /* 0x0000000000047919 */ /* 0x000ea20000002500 */
[----:B------:R-:W-:Y:S01]  /*0350*/  S2UR UR12, SR_CgaCtaId ;  /* 0x00000000000c79c3 */ /* 0x000fe20000008800 */
[----:B------:R-:W-:Y:S01]  /*0360*/  SHF.R.U32.HI R28, RZ, 0x5, R0 ;  /* 0x00000005ff1c7819 */ /* 0x000fe20000011600 */
[----:B------:R-:W3:Y:S06]  /*0370*/  LDCU UR13, c[0x0][0x3a4] ;  /* 0x00007480ff0d77ac */ /* 0x000eec0008000800 */
[----:B------:R-:W-:Y:S01]  /*0380*/  BAR.SYNC.DEFER_BLOCKING 0x0 ;  /* 0x0000000000007b1d */ /* 0x000fe20000010000 */
[----:B------:R-:W-:-:S02]  /*0390*/  LOP3.LUT P2, RZ, R0, 0xff, RZ, 0xc0, !PT ;  /* 0x000000ff00ff7812 */ /* 0x000fc4000784c0ff */
[----:B------:R-:W-:-:S03]  /*03a0*/  SGXT.U32 R28, R28, 0x3 ;  /* 0x000000031c1c781a */ /* 0x000fc60000000000 */
[----:B------:R-:W4:Y:S01]  /*03b0*/  LDCU.128 UR16, c[0x0][0x380] ;  /* 0x00007000ff1077ac */ /* 0x000f220008000c00 */
[----:B------:R-:W5:Y:S01]  /*03c0*/  LDCU UR21, c[0x0][0x3a0] ;  /* 0x00007400ff1577ac */ /* 0x000f620008000800 */
[----:B-1----:R-:W-:-:S04]  /*03d0*/  UIADD3 UR4, UPT, UPT, UR11, 0x1f, URZ ;  /* 0x0000001f0b047890 */ /* 0x002fc8000fffe0ff */
[----:B------:R-:W-:-:S04]  /*03e0*/  USHF.R.S32.HI UR5, URZ, 0x1f, UR4 ;  /* 0x0000001fff057899 */ /* 0x000fc80008011404 */
[----:B------:R-:W-:-:S04]  /*03f0*/  ULEA.HI UR5, UR5, UR4, URZ, 0x5 ;  /* 0x0000000405057291 */ /* 0x000fc8000f8f28ff */
[----:B------:R-:W-:Y:S01]  /*0400*/  USHF.R.S32.HI UR5, URZ, 0x5, UR5 ;  /* 0x00000005ff057899 */ /* 0x000fe20008011405 */
[----:B--2---:R-:W-:Y:S01]  /*0410*/  IABS R7, R4 ;  /* 0x0000000400077213 */ /* 0x004fe20000000000 */
[----:B-----5:R-:W-:Y:S02]  /*0420*/  UIADD3 UR24, UPT, UPT, UR21, 0x1f, URZ ;  /* 0x0000001f15187890 */ /* 0x020fe4000fffe0ff */
[----:B------:R-:W-:Y:S01]  /*0430*/  USHF.L.U32 UR6, UR5, 0x3, URZ ;  /* 0x0000000305067899 */ /* 0x000fe200080006ff */
[----:B------:R-:W-:-:S05]  /*0440*/  R2UR UR8, R7 ;  /* 0x00000000070872ca */ /* 0x000fca00000e0000 */
[----:B------:R-:W-:-:S05]  /*0450*/  IMAD.U32 R6, RZ, RZ, UR6 ;  /* 0x00000006ff067e24 */ /* 0x000fca000f8e00ff */
[-C--:B------:R-:W-:Y:S02]  /*0460*/  IABS R5, R6.reuse ;  /* 0x0000000600057213 */ /* 0x080fe40000000000 */
[----:B------:R-:W-:Y:S02]  /*0470*/  IABS R6, R6 ;  /* 0x0000000600067213 */ /* 0x000fe40000000000 */
[----:B0-----:R-:W0:Y:S01]  /*0480*/  I2F.RP R2, R5 ;  /* 0x0000000500027306 */ /* 0x001e220000209400 */
[----:B------:R-:W-:-:S07]  /*0490*/  R2UR UR7, R5 ;  /* 0x00000000050772ca */ /* 0x000fce00000e0000 */
[----:B0-----:R-:W0:Y:S02]  /*04a0*/  MUFU.RCP R2, R2 ;  /* 0x0000000200027308 */ /* 0x001e240000001000 */
[----:B0-----:R-:W-:Y:S02]  /*04b0*/  VIADD R3, R2, 0xffffffe ;  /* 0x0ffffffe02037836 */ /* 0x001fe40000000000 */
[----:B------:R-:W-:-:S04]  /*04c0*/  IMAD.MOV R2, RZ, RZ, -R6 ;  /* 0x000000ffff027224 */ /* 0x000fc800078e0a06 */
[----:B------:R-:W0:Y:S02]  /*04d0*/  F2I.FTZ.U32.TRUNC.NTZ R3, R3 ;  /* 0x0000000300037305 */ /* 0x000e24000021f000 */
[----:B0-----:R-:W-:Y:S01]  /*04e0*/  R2UR UR5, R3 ;  /* 0x00000000030572ca */ /* 0x001fe200000e0000 */
[----:B------:R-:W-:-:S12]  /*04f0*/  IMAD.U32 R3, RZ, RZ, UR8 ;  /* 0x00000008ff037e24 */ /* 0x000fd8000f8e00ff */
[----:B------:R-:W-:-:S04]  /*0500*/  UIADD3 UR4, UPT, UPT, URZ, -UR5, URZ ;  /* 0x80000005ff047290 */ /* 0x000fc8000fffe0ff */
[----:B------:R-:W-:-:S03]  /*0510*/  UIMAD UR7, UR4, UR7, URZ ;  /* 0x00000007040772a4 */ /* 0x000fc6000f8e02ff */
[----:B------:R-:W-:Y:S02]  /*0520*/  UMOV UR4, URZ ;  /* 0x000000ff00047c82 */ /* 0x000fe40008000000 */
[----:B------:R-:W-:-:S04]  /*0530*/  UIMAD.WIDE.U32 UR4, UR5, UR7, UR4 ;  /* 0x00000007050472a5 */ /* 0x000fc8000f8e0004 */
[----:B------:R-:W-:-:S06]  /*0540*/  UIMAD.WIDE.U32 UR4, UR5, UR8, URZ ;  /* 0x00000008050472a5 */ /* 0x000fcc000f8e00ff */
[----:B------:R-:W-:-:S05]  /*0550*/  IMAD R2, R2, UR5, R3 ;  /* 0x0000000502027c24 */ /* 0x000fca000f8e0203 */
[----:B------:R-:W-:Y:S01]  /*0560*/  ISETP.GT.U32.AND P0, PT, R5, R2, PT ;  /* 0x000000020500720c */ /* 0x000fe20003f04070 */
[----:B------:R-:W0:-:S12]  /*0570*/  S2UR UR4, SR_CTAID.X ;  /* 0x00000000000479c3 */ /* 0x000e180000002500 */
[----:B------:R-:W-:Y:S01]  /*0580*/  VOTEU.ANY UP2, P0 ;  /* 0x0000000000ff7886 */ /* 0x000fe20000040100 */
[----:B------:R-:W-:-:S04]  /*0590*/  PLOP3.LUT P0, PT, PT, PT, UP2, 0x80, 0x8 ;  /* 0x000000000008781c */ /* 0x000fc80003f0f028 */
[----:B------:R-:W-:Y:S02]  /*05a0*/  @!UP2 UIADD3 UR5, UPT, UPT, UR5, 0x1, URZ ;  /* 0x000000010505a890 */ /* 0x000fe4000fffe0ff */
[----:B0-----:R-:W-:-:S07]  /*05b0*/  ULOP3.LUT UR4, UR4, UR6, URZ, 0x3c, !UPT ;  /* 0x0000000604047292 */ /* 0x001fce000f8e3cff */
[----:B------:R-:W-:Y:S01]  /*05c0*/  @!P0 IMAD.IADD R2, R2, 0x1, -R5 ;  /* 0x0000000102028824 */ /* 0x000fe200078e0a05 */
[----:B------:R-:W-:Y:S02]  /*05d0*/  UISETP.GE.AND UP2, UPT, UR4, URZ, UPT ;  /* 0x000000ff0400728c */ /* 0x000fe4000bf46270 */
[----:B------:R-:W-:Y:S02]  /*05e0*/  UIADD3 UR4, UPT, UPT, UR10, 0x3f, URZ ;  /* 0x0000003f0a047890 */ /* 0x000fe4000fffe0ff */
[----:B------:R-:W-:-:S13]  /*05f0*/  ISETP.GE.U32.AND P0, PT, R2, R5, PT ;  /* 0x000000050200720c */ /* 0x000fda0003f06070 */
[----:B------:R-:W-:-:S05]  /*0600*/  VOTEU.ANY UP1, P0 ;  /* 0x0000000000ff7886 */ /* 0x000fca0000020100 */
[----:B------:R-:W-:Y:S02]  /*0610*/  @UP1 UIADD3 UR5, UPT, UPT, UR5, 0x1, URZ ;  /* 0x0000000105051890 */ /* 0x000fe4000fffe0ff */
[----:B------:R-:W-:-:S05]  /*0620*/  UISETP.NE.AND UP1, UPT, UR6, URZ, UPT ;  /* 0x000000ff0600728c */ /* 0x000fca000bf25270 */
[----:B------:R-:W-:Y:S01]  /*0630*/  UMOV UR7, UR5 ;  /* 0x0000000500077c82 */ /* 0x000fe20008000000 */
[----:B------:R-:W-:Y:S02]  /*0640*/  USHF.R.S32.HI UR5, URZ, 0x1f, UR4 ;  /* 0x0000001fff057899 */ /* 0x000fe40008011404 */
[----:B------:R-:W-:Y:S02]  /*0650*/  @!UP2 UIADD3 UR7, UPT, UPT, -UR7, URZ, URZ ;  /* 0x000000ff0707a290 */ /* 0x000fe4000fffe1ff */
[----:B------:R-:W-:Y:S02]  /*0660*/  ULEA.HI UR5, UR5, UR4, URZ, 0x6 ;  /* 0x0000000405057291 */ /* 0x000fe4000f8f30ff */
[----:B------:R-:W-:-:S04]  /*0670*/  @!UP1 ULOP3.LUT UR7, URZ, UR6, URZ, 0x33, !UPT ;  /* 0x00000006ff079292 */ /* 0x000fc8000f8e33ff */
[----:B------:R-:W-:Y:S02]  /*0680*/  USHF.L.U32 UR9, UR7, 0x3, URZ ;  /* 0x0000000307097899 */ /* 0x000fe400080006ff */
[----:B------:R-:W-:Y:S02]  /*0690*/  IMAD R5, RZ, RZ, -UR7 ;  /* 0x80000007ff057e24 */ /* 0x000fe4000f8e02ff */
[----:B------:R-:W-:Y:S02]  /*06a0*/  ULEA.HI.SX32 UR5, UR5, -UR9, 0x1a ;  /* 0x8000000905057291 */ /* 0x000fe4000f8fd2ff */
[----:B------:R-:W-:Y:S02]  /*06b0*/  IMAD R9, R5, UR6, R4 ;  /* 0x0000000605097c24 */ /* 0x000fe4000f8e0204 */
[----:B------:R-:W-:-:S03]  /*06c0*/  UISETP.LT.AND UP1, UPT, UR5, 0x8, UPT ;  /* 0x000000080500788c */ /* 0x000fc6000bf21270 */
[----:B------:R-:W-:Y:S01]  /*06d0*/  IABS R4, R9 ;  /* 0x0000000900047213 */ /* 0x000fe20000000000 */
[----:B------:R-:W-:-:S03]  /*06e0*/  USEL UR8, UR5, 0x8, UP1 ;  /* 0x0000000805087887 */ /* 0x000fc60008800000 */
[----:B------:R-:W-:-:S03]  /*06f0*/  R2UR UR7, R4 ;  /* 0x00000000040772ca */ /* 0x000fc600000e0000 */
[----:B------:R-:W-:-:S05]  /*0700*/  IMAD.U32 R6, RZ, RZ, UR8 ;  /* 0x00000008ff067e24 */ /* 0x000fca000f8e00ff */
[-C--:B------:R-:W-:Y:S02]  /*0710*/  IABS R7, R6.reuse ;  /* 0x0000000600077213 */ /* 0x080fe40000000000 */
[----:B------:R-:W-:Y:S02]  /*0720*/  IABS R6, R6 ;  /* 0x0000000600067213 */ /* 0x000fe40000000000 */
[----:B------:R-:W0:Y:S01]  /*0730*/  I2F.RP R2, R7 ;  /* 0x0000000700027306 */ /* 0x000e220000209400 */
        /* <DEDUP_REMOVED lines=11> */
[----:B------:R-:W-:Y:S02]  /*07f0*/  UIMAD.WIDE.U32 UR4, UR5, UR7, URZ ;  /* 0x00000007050472a5 */ /* 0x000fe4000f8e00ff */
[----:B------:R-:W0:Y:S04]  /*0800*/  LDCU.64 UR6, c[0x0][0x3a8] ;  /* 0x00007500ff0677ac */ /* 0x000e280008000a00 */
[----:B------:R-:W-:Y:S01]  /*0810*/  IMAD R2, R2, UR5, R3 ;  /* 0x0000000502027c24 */ /* 0x000fe2000f8e0203 */
[----:B------:R-:W-:Y:S01]  /*0820*/  R2UR UR4, R9 ;  /* 0x00000000090472ca */ /* 0x000fe200000e0000 */
[----:B------:R-:W-:-:S03]  /*0830*/  IMAD.U32 R3, RZ, RZ, UR10 ;  /* 0x0000000aff037e24 */ /* 0x000fc6000f8e00ff */
[----:B------:R-:W-:Y:S02]  /*0840*/  ISETP.GT.U32.AND P0, PT, R7, R2, PT ;  /* 0x000000020700720c */ /* 0x000fe40003f04070 */
[----:B------:R-:W-:-:S04]  /*0850*/  IABS R3, R3 ;  /* 0x0000000300037213 */ /* 0x000fc80000000000 */
[----:B------:R-:W1:Y:S03]  /*0860*/  I2F.RP R4, R3 ;  /* 0x0000000300047306 */ /* 0x000e660000209400 */
[----:B------:R-:W-:-:S04]  /*0870*/  ULOP3.LUT UR4, UR4, UR8, URZ, 0x3c, !UPT ;  /* 0x0000000804047292 */ /* 0x000fc8000f8e3cff */
[----:B------:R-:W-:Y:S01]  /*0880*/  VOTEU.ANY UP2, P0 ;  /* 0x0000000000ff7886 */ /* 0x000fe20000040100 */
[----:B------:R-:W-:-:S04]  /*0890*/  PLOP3.LUT P0, PT, PT, PT, UP2, 0x80, 0x8 ;  /* 0x000000000008781c */ /* 0x000fc80003f0f028 */
[----:B------:R-:W-:Y:S02]  /*08a0*/  @!UP2 UIADD3 UR5, UPT, UPT, UR5, 0x1, URZ ;  /* 0x000000010505a890 */ /* 0x000fe4000fffe0ff */
[----:B------:R-:W-:Y:S01]  /*08b0*/  UISETP.GE.AND UP2, UPT, UR4, URZ, UPT ;  /* 0x000000ff0400728c */ /* 0x000fe2000bf46270 */
[----:B-1----:R-:W1:Y:S06]  /*08c0*/  MUFU.RCP R4, R4 ;  /* 0x0000000400047308 */ /* 0x002e6c0000001000 */
[----:B------:R-:W-:-:S05]  /*08d0*/  @!P0 IMAD.IADD R2, R2, 0x1, -R7 ;  /* 0x0000000102028824 */ /* 0x000fca00078e0a07 */
[----:B------:R-:W-:Y:S01]  /*08e0*/  ISETP.GE.U32.AND P0, PT, R2, R7, PT ;  /* 0x000000070200720c */ /* 0x000fe20003f06070 */
[----:B------:R-:W-:Y:S01]  /*08f0*/  IMAD.U32 R2, RZ, RZ, UR11 ;  /* 0x0000000bff027e24 */ /* 0x000fe2000f8e00ff */
[----:B------:R-:W-:Y:S01]  /*0900*/  LOP3.LUT R7, R0, 0x3f, RZ, 0xc0, !PT ;  /* 0x0000003f00077812 */ /* 0x000fe200078ec0ff */
[----:B-1----:R-:W-:-:S03]  /*0910*/  VIADD R4, R4, 0xffffffe ;  /* 0x0ffffffe04047836 */ /* 0x002fc60000000000 */
[----:B------:R-:W-:Y:S01]  /*0920*/  IABS R43, R2 ;  /* 0x00000002002b7213 */ /* 0x000fe20000000000 */
[----:B------:R1:W2:Y:S06]  /*0930*/  F2I.FTZ.U32.TRUNC.NTZ R5, R4 ;  /* 0x0000000400057305 */ /* 0x0002ac000021f000 */
[----:B------:R-:W-:-:S05]  /*0940*/  VOTEU.ANY UP1, P0 ;  /* 0x0000000000ff7886 */ /* 0x000fca0000020100 */
[----:B------:R-:W-:Y:S01]  /*0950*/  @UP1 UIADD3 UR5, UPT, UPT, UR5, 0x1, URZ ;  /* 0x0000000105051890 */ /* 0x000fe2000fffe0ff */
[----:B------:R-:W5:Y:S01]  /*0960*/  I2F.RP R6, R43 ;  /* 0x0000002b00067306 */ /* 0x000f620000209400 */
[----:B------:R-:W-:Y:S01]  /*0970*/  UISETP.NE.AND UP1, UPT, UR8, URZ, UPT ;  /* 0x000000ff0800728c */ /* 0x000fe2000bf25270 */
[----:B-1----:R-:W-:Y:S01]  /*0980*/  IMAD.MOV.U32 R4, RZ, RZ, RZ ;  /* 0x000000ffff047224 */ /* 0x002fe200078e00ff */
[----:B------:R-:W-:Y:S01]  /*0990*/  @!UP2 UIADD3 UR5, UPT, UPT, -UR5, URZ, URZ ;  /* 0x000000ff0505a290 */ /* 0x000fe2000fffe1ff */
[----:B--2---:R-:W-:-:S08]  /*09a0*/  IMAD.MOV R8, RZ, RZ, -R5 ;  /* 0x000000ffff087224 */ /* 0x004fd000078e0a05 */
[----:B------:R-:W-:Y:S02]  /*09b0*/  @!UP1 ULOP3.LUT UR5, URZ, UR8, URZ, 0x33, !UPT ;  /* 0x00000008ff059292 */ /* 0x000fe4000f8e33ff */
[----:B------:R-:W-:Y:S01]  /*09c0*/  UISETP.GT.AND UP1, UPT, UR24, 0x1f, UPT ;  /* 0x0000001f1800788c */ /* 0x000fe2000bf24270 */
[----:B-----5:R-:W1:Y:S03]  /*09d0*/  MUFU.RCP R6, R6 ;  /* 0x0000000600067308 */ /* 0x020e660000001000 */
[----:B------:R-:W-:-:S04]  /*09e0*/  IMAD R2, RZ, RZ, -UR5 ;  /* 0x80000005ff027e24 */ /* 0x000fc8000f8e02ff */
[----:B------:R-:W-:Y:S01]  /*09f0*/  IMAD R2, R2, UR8, R9 ;  /* 0x0000000802027c24 */ /* 0x000fe2000f8e0209 */
[----:B------:R-:W-:Y:S02]  /*0a00*/  UMOV UR8, 0x400 ;  /* 0x0000040000087882 */ /* 0x000fe40000000000 */
[----:B------:R-:W-:Y:S01]  /*0a10*/  ULEA UR8, UR12, UR8, 0x18 ;  /* 0x000000080c087291 */ /* 0x000fe2000f8ec0ff */
[----:B------:R-:W-:Y:S01]  /*0a20*/  VIADD R2, R2, UR9 ;  /* 0x0000000902027c36 */ /* 0x000fe20008000000 */
[----:B------:R-:W-:-:S03]  /*0a30*/  USHF.L.U32 UR9, UR5, 0x5, URZ ;  /* 0x0000000505097899 */ /* 0x000fc600080006ff */
[----:B------:R-:W-:Y:S02]  /*0a40*/  IMAD R2, R2, 0x40, R7 ;  /* 0x0000004002027824 */ /* 0x000fe400078e0207 */
[----:B------:R-:W-:Y:S01]  /*0a50*/  IMAD R7, R8, R3, RZ ;  /* 0x0000000308077224 */ /* 0x000fe200078e02ff */
[----:B------:R-:W-:Y:S01]  /*0a60*/  LOP3.LUT R28, R28, UR9, RZ, 0xfc, !PT ;  /* 0x000000091c1c7c12 */ /* 0x000fe2000f8efcff */
[----:B-1----:R-:W-:Y:S01]  /*0a70*/  VIADD R18, R6, 0xffffffe ;  /* 0x0ffffffe06127836 */ /* 0x002fe20000000000 */
[----:B------:R-:W-:Y:S01]  /*0a80*/  IABS R8, R2 ;  /* 0x0000000200087213 */ /* 0x000fe20000000000 */
[----:B------:R-:W-:Y:S01]  /*0a90*/  IMAD.HI.U32 R4, R5, R7, R4 ;  /* 0x0000000705047227 */ /* 0x000fe200078e0004 */
[----:B------:R-:W1:Y:S01]  /*0aa0*/  LDS R6, [UR8] ;  /* 0x00000008ff067984 */ /* 0x000e620008000800 */
[----:B------:R2:W5:Y:S01]  /*0ab0*/  F2I.FTZ.U32.TRUNC.NTZ R19, R18 ;  /* 0x0000001200137305 */ /* 0x000562000021f000 */
[----:B------:R-:W-:Y:S01]  /*0ac0*/  BAR.SYNC.DEFER_BLOCKING 0x0 ;  /* 0x0000000000007b1d */ /* 0x000fe20000010000 */
[----:B------:R-:W-:Y:S01]  /*0ad0*/  IMAD.MOV.U32 R5, RZ, RZ, R8 ;  /* 0x000000ffff057224 */ /* 0x000fe200078e0008 */
[----:B------:R-:W-:-:S02]  /*0ae0*/  ISETP.GE.AND P3, PT, R2, RZ, PT ;  /* 0x000000ff0200720c */ /* 0x000fc40003f66270 */
[----:B------:R-:W-:Y:S01]  /*0af0*/  IABS R22, R28 ;  /* 0x0000001c00167213 */ /* 0x000fe20000000000 */
[----:B------:R-:W-:Y:S01]  /*0b00*/  IMAD.HI.U32 R4, R4, R5, RZ ;  /* 0x0000000504047227 */ /* 0x000fe200078e00ff */
[----:B------:R-:W-:-:S03]  /*0b10*/  SHF.R.U32.HI R7, RZ, 0x5, R0 ;  /* 0x00000005ff077819 */ /* 0x000fc60000011600 */
[----:B------:R-:W-:Y:S01]  /*0b20*/  IMAD.MOV R4, RZ, RZ, -R4 ;  /* 0x000000ffff047224 */ /* 0x000fe200078e0a04 */
[----:B------:R-:W-:Y:S01]  /*0b30*/  R2UR UR20, R7 ;  /* 0x00000000071472ca */ /* 0x000fe200000e0000 */
[----:B--2---:R-:W-:Y:S02]  /*0b40*/  IMAD.MOV.U32 R18, RZ, RZ, RZ ;  /* 0x000000ffff127224 */ /* 0x004fe400078e00ff */
[----:B------:R-:W-:Y:S02]  /*0b50*/  IMAD R4, R3, R4, R5 ;  /* 0x0000000403047224 */ /* 0x000fe400078e0205 */
[----:B-----5:R-:W-:-:S03]  /*0b60*/  IMAD.MOV R8, RZ, RZ, -R19 ;  /* 0x000000ffff087224 */ /* 0x020fc600078e0a13 */
[----:B------:R-:W-:Y:S01]  /*0b70*/  ISETP.GT.U32.AND P0, PT, R3, R4, PT ;  /* 0x000000040300720c */ /* 0x000fe20003f04070 */
[----:B------:R-:W-:-:S04]  /*0b80*/  IMAD R5, R8, R43, RZ ;  /* 0x0000002b08057224 */ /* 0x000fc800078e02ff */
[----:B------:R-:W-:Y:S01]  /*0b90*/  IMAD.HI.U32 R18, R19, R5, R18 ;  /* 0x0000000513127227 */ /* 0x000fe200078e0012 */
[----:B------:R-:W-:Y:S02]  /*0ba0*/  USHF.L.U32 UR4, UR20, 0x15, URZ ;  /* 0x0000001514047899 */ /* 0x000fe400080006ff */
[----:B------:R-:W-:Y:S02]  /*0bb0*/  USHF.L.U32 UR5, UR20, 0x2, URZ ;  /* 0x0000000214057899 */ /* 0x000fe400080006ff */
[----:B------:R-:W-:Y:S01]  /*0bc0*/  ULOP3.LUT UR4, UR4, 0x600000, URZ, 0xc0, !UPT ;  /* 0x0060000004047892 */ /* 0x000fe2000f8ec0ff */
[----:B------:R-:W-:Y:S01]  /*0bd0*/  IMAD.HI.U32 R5, R18, R22, RZ ;  /* 0x0000001612057227 */ /* 0x000fe200078e00ff */
[----:B------:R-:W-:-:S03]  /*0be0*/  ULOP3.LUT UR5, UR5, 0x10, URZ, 0xc0, !UPT ;  /* 0x0000001005057892 */ /* 0x000fc6000f8ec0ff */
[----:B------:R-:W-:Y:S01]  /*0bf0*/  @!P0 IMAD.IADD R4, R4, 0x1, -R3 ;  /* 0x0000000104048824 */ /* 0x000fe200078e0a03 */
[----:B------:R-:W-:Y:S01]  /*0c00*/  ISETP.NE.AND P0, PT, RZ, UR10, PT ;  /* 0x0000000aff007c0c */ /* 0x000fe2000bf05270 */
[----:B------:R-:W-:Y:S01]  /*0c10*/  IMAD.MOV R5, RZ, RZ, -R5 ;  /* 0x000000ffff057224 */ /* 0x000fe200078e0a05 */
[----:B-1----:R-:W-:Y:S02]  /*0c20*/  R2UR UR23, R6 ;  /* 0x00000000061772ca */ /* 0x002fe400000e0000 */
[----:B------:R-:W-:Y:S01]  /*0c30*/  ISETP.GT.U32.AND P1, PT, R3, R4, PT ;  /* 0x000000040300720c */ /* 0x000fe20003f24070 */
[----:B------:R-:W-:Y:S01]  /*0c40*/  IMAD R22, R43, R5, R22 ;  /* 0x000000052b167224 */ /* 0x000fe200078e0216 */
[----:B------:R-:W-:Y:S02]  /*0c50*/  LOP3.LUT R6, R0, 0x1f, RZ, 0xc0, !PT ;  /* 0x0000001f00067812 */ /* 0x000fe400078ec0ff */
[----:B------:R-:W-:-:S03]  /*0c60*/  SHF.R.U32.HI R5, RZ, 0x6, R0 ;  /* 0x00000006ff057819 */ /* 0x000fc60000011600 */
[----:B0-----:R-:W-:-:S06]  /*0c70*/  IMAD R33, R6, UR7, RZ ;  /* 0x0000000706217c24 */ /* 0x001fcc000f8e02ff */
[----:B------:R-:W-:Y:S01]  /*0c80*/  @!P1 IMAD.IADD R4, R4, 0x1, -R3 ;  /* 0x0000000104049824 */ /* 0x000fe200078e0a03 */
[----:B------:R-:W-:-:S03]  /*0c90*/  LOP3.LUT R3, R28, 0x8, RZ, 0xfc, !PT ;  /* 0x000000081c037812 */ /* 0x000fc600078efcff */
[----:B------:R-:W-:Y:S01]  /*0ca0*/  @!P3 IMAD.MOV R4, RZ, RZ, -R4 ;  /* 0x000000ffff04b224 */ /* 0x000fe200078e0a04 */
[----:B------:R-:W-:Y:S02]  /*0cb0*/  IABS R20, R3 ;  /* 0x0000000300147213 */ /* 0x000fe40000000000 */
[----:B------:R-:W-:Y:S02]  /*0cc0*/  ISETP.GE.AND P4, PT, R3, RZ, PT ;  /* 0x000000ff0300720c */ /* 0x000fe40003f86270 */
[----:B------:R-:W-:Y:S01]  /*0cd0*/  @!P0 LOP3.LUT R4, RZ, UR10, RZ, 0x33, !PT ;  /* 0x0000000aff048c12 */ /* 0x000fe2000f8e33ff */
[----:B------:R-:W-:Y:S01]  /*0ce0*/  IMAD.HI.U32 R3, R18, R20, RZ ;  /* 0x0000001412037227 */ /* 0x000fe200078e00ff */
[----:B----4-:R-:W-:-:S03]  /*0cf0*/  IADD3 R27, P0, PT, R33, UR18, RZ ;  /* 0x00000012211b7c10 */ /* 0x010fc6000ff1e0ff */
[----:B---3--:R-:W-:Y:S01]  /*0d00*/  IMAD R29, R4, UR13, RZ ;  /* 0x0000000d041d7c24 */ /* 0x008fe2000f8e02ff */
[----:B------:R-:W-:Y:S01]  /*0d10*/  LEA.HI.X.SX32 R33, R33, UR19, 0x1, P0 ;  /* 0x0000001321217c11 */ /* 0x000fe200080f0eff */
[----:B------:R-:W-:Y:S01]  /*0d20*/  IMAD.MOV R3, RZ, RZ, -R3 ;  /* 0x000000ffff037224 */ /* 0x000fe200078e0a03 */
[----:B------:R-:W-:Y:S02]  /*0d30*/  UMOV UR13, 0x1 ;  /* 0x00000001000d7882 */ /* 0x000fe40000000000 */
[----:B------:R-:W-:Y:S01]  /*0d40*/  IADD3 R37, P1, PT, R29, UR16, RZ ;  /* 0x000000101d257c10 */ /* 0x000fe2000ff3e0ff */
[----:B------:R-:W-:Y:S01]  /*0d50*/  IMAD R20, R43, R3, R20 ;  /* 0x000000032b147224 */ /* 0x000fe200078e0214 */
[----:B------:R-:W-:Y:S01]  /*0d60*/  SGXT.U32 R3, R5, 0x2 ;  /* 0x000000020503781a */ /* 0x000fe20000000000 */
[----:B------:R-:W-:Y:S10]  /*0d70*/  BRA.U UP0, `(.L_x_5) ;  /* 0x0000000100187547 */ /* 0x000ff4000b800000 */
[----:B------:R-:W-:Y:S01]  /*0d80*/  ELECT P0, URZ, PT ;  /* 0x0000000000ff782f */ /* 0x000fe20003800000 */
[----:B------:R-:W-:Y:S01]  /*0d90*/  IMAD.MOV.U32 R4, RZ, RZ, 0x1 ;  /* 0x00000001ff047424 */ /* 0x000fe200078e00ff */
[----:B------:R-:W-:Y:S01]  /*0da0*/  UMOV UR10, 0x40 ;  /* 0x00000040000a7882 */ /* 0x000fe20000000000 */
[----:B------:R-:W-:Y:S01]  /*0db0*/  UVIRTCOUNT.DEALLOC.SMPOOL 0x80 ;  /* 0x000000800000784c */ /* 0x000fe20000000000 */
[----:B------:R-:W-:-:S09]  /*0dc0*/  ULEA UR10, UR12, UR10, 0x18 ;  /* 0x0000000a0c0a7291 */ /* 0x000fd2000f8ec0ff */
[----:B------:R0:W-:Y:S03]  /*0dd0*/  @P0 STS.U8 [UR10], R4 ;  /* 0x00000004ff000988 */ /* 0x0001e6000800000a */
.L_x_5:
[----:B------:R-:W-:Y:S01]  /*0de0*/  UIADD3 UR16, UPT, UPT, UR5, UR4, UR23 ;  /* 0x0000000405107290 */ /* 0x000fe2000fffe017 */
[----:B------:R-:W-:Y:S01]  /*0df0*/  LEA.HI.X.SX32 R29, R29, UR17, 0x1, P1 ;  /* 0x000000111d1d7c11 */ /* 0x000fe200088f0eff */
[----:B------:R-:W-:Y:S01]  /*0e00*/  VOTEU.ALL UP2, P2 ;  /* 0x0000000000ff7886 */ /* 0x000fe20001040000 */
[----:B------:R-:W-:Y:S01]  /*0e10*/  UIADD3 UR17, UPT, UPT, UR8, 0x1800, URZ ;  /* 0x0000180008117890 */ /* 0x000fe2000fffe0ff */
[----:B------:R-:W-:Y:S01]  /*0e20*/  PLOP3.LUT P0, PT, PT, PT, UP1, 0x80, 0x8 ;  /* 0x000000000008781c */ /* 0x000fe20003f0f018 */
[----:B------:R-:W-:Y:S01]  /*0e30*/  VOTEU.ALL UP3, P2 ;  /* 0x0000000000ff7886 */ /* 0x000fe20001060000 */
[----:B------:R-:W-:Y:S01]  /*0e40*/  IMAD R8, R3, UR6, RZ ;  /* 0x0000000603087c24 */ /* 0x000fe2000f8e02ff */
[----:B------:R-:W-:-:S04]  /*0e50*/  @!UP2 UIADD3 UR4, UPT, UPT, -UR13, 0x100000, URZ ;  /* 0x001000000d04a890 */ /* 0x000fc8000fffe1ff */
[----:B------:R-:W-:Y:S02]  /*0e60*/  @!UP2 USHF.L.U32 UR5, UR4, 0xb, URZ ;  /* 0x0000000b0405a899 */ /* 0x000fe400080006ff */
[----:B------:R-:W-:Y:S01]  /*0e70*/  @!UP2 USHF.L.U32 UR4, UR4, 0x1, URZ ;  /* 0x000000010404a899 */ /* 0x000fe200080006ff */
[----:B------:R-:W-:Y:S01]  /*0e80*/  IMAD.U32 R5, RZ, RZ, UR6 ;  /* 0x00000006ff057e24 */ /* 0x000fe2000f8e00ff */
[----:B------:R-:W-:Y:S01]  /*0e90*/  STTM.16dp32bit_t0_t15.x8 tmem[UR16], RZ ;  /* 0x000000ff000079ed */ /* 0x000fe20008980010 */
[----:B------:R-:W-:Y:S01]  /*0ea0*/  STTM.16dp32bit_t16_t31.x8 tmem[UR16+0x8], RZ ;  /* 0x000008ff000079ed */ /* 0x000fe200089a0010 */
[----:B------:R-:W1:Y:S02]  /*0eb0*/  FENCE.VIEW.ASYNC.T ;  /* 0x00000000000073c6 */ /* 0x000e640000000200 */
[----:B-1----:R-:W-:Y:S01]  /*0ec0*/  BAR.SYNC.DEFER_BLOCKING 0x0 ;  /* 0x0000000000007b1d */ /* 0x002fe20000010000 */
[----:B------:R-:W-:Y:S01]  /*0ed0*/  ISETP.LT.AND P0, PT, R3, UR21, P0 ;  /* 0x0000001503007c0c */ /* 0x000fe20008701270 */
[----:B------:R-:W-:Y:S01]  /*0ee0*/  IMAD R24, R5, 0x4, R8 ;  /* 0x0000000405187824 */ /* 0x000fe200078e0208 */
[C---:B0-----:R-:W-:Y:S01]  /*0ef0*/  IADD3 R4, P1, PT, R8.reuse, R37, RZ ;  /* 0x0000002508047210 */ /* 0x041fe20007f3e0ff */
[----:B------:R-:W-:Y:S01]  /*0f00*/  IMAD.U32 R7, RZ, RZ, UR6 ;  /* 0x00000006ff077e24 */ /* 0x000fe2000f8e00ff */
[----:B------:R-:W-:Y:S01]  /*0f10*/  PRMT R54, RZ, 0x7610, R54 ;  /* 0x00007610ff367816 */ /* 0x000fe20000000036 */
[----:B------:R-:W-:Y:S01]  /*0f20*/  IMAD.U32 R9, RZ, RZ, UR6 ;  /* 0x00000006ff097e24 */ /* 0x000fe2000f8e00ff */
[----:B------:R-:W-:Y:S01]  /*0f30*/  LEA.HI.X.SX32 R5, R8, R29, 0x1, P1 ;  /* 0x0000001d08057211 */ /* 0x000fe200008f0eff */
[----:B------:R-:W0:Y:S02]  /*0f40*/  FENCE.VIEW.ASYNC.S ;  /* 0x00000000000073c6 */ /* 0x000e240000000000 */
[----:B0-----:R0:W1:Y:S02]  /*0f50*/  @!UP3 SYNCS.EXCH.64 URZ, [UR17], UR4 ;  /* 0x0000000411ffb5b2 */ /* 0x0010640008000100 */
[----:B-1----:R-:W-:Y:S01]  /*0f60*/  BAR.SYNC.DEFER_BLOCKING 0x0 ;  /* 0x0000000000007b1d */ /* 0x002fe20000010000 */
[----:B------:R-:W-:-:S04]  /*0f70*/  IMAD R10, R7, 0x4, R24 ;  /* 0x00000004070a7824 */ /* 0x000fc800078e0218 */
[----:B------:R-:W-:Y:S01]  /*0f80*/  IMAD R12, R9, 0x8, R10 ;  /* 0x00000008090c7824 */ /* 0x000fe200078e020a */
[C---:B------:R-:W-:Y:S01]  /*0f90*/  IADD3 R8, P5, PT, R10.reuse, R37, RZ ;  /* 0x000000250a087210 */ /* 0x040fe20007fbe0ff */
[----:B------:R-:W-:Y:S01]  /*0fa0*/  IMAD.U32 R11, RZ, RZ, UR6 ;  /* 0x00000006ff0b7e24 */ /* 0x000fe2000f8e00ff */
[C---:B------:R-:W-:Y:S02]  /*0fb0*/  LOP3.LUT R47, R3.reuse, 0x8, RZ, 0xfc, !PT ;  /* 0x00000008032f7812 */ /* 0x040fe400078efcff */
[----:B------:R-:W-:Y:S02]  /*0fc0*/  LEA.HI.X.SX32 R9, R10, R29, 0x1, P5 ;  /* 0x0000001d0a097211 */ /* 0x000fe400028f0eff */
[----:B------:R-:W-:Y:S02]  /*0fd0*/  LOP3.LUT R46, R3, 0x10, RZ, 0xfc, !PT ;  /* 0x00000010032e7812 */ /* 0x000fe400078efcff */
[----:B------:R-:W-:Y:S01]  /*0fe0*/  PLOP3.LUT P1, PT, PT, PT, UP1, 0x80, 0x8 ;  /* 0x000000000008781c */ /* 0x000fe20003f2f018 */
[----:B------:R-:W-:Y:S01]  /*0ff0*/  IMAD.U32 R13, RZ, RZ, UR6 ;  /* 0x00000006ff0d7e24 */ /* 0x000fe2000f8e00ff */
[----:B------:R-:W-:Y:S01]  /*1000*/  IADD3 R10, P5, PT, R12, R37, RZ ;  /* 0x000000250c0a7210 */ /* 0x000fe20007fbe0ff */
[----:B------:R-:W-:Y:S01]  /*1010*/  IMAD R30, R11, 0x4, R12 ;  /* 0x000000040b1e7824 */ /* 0x000fe200078e020c */
[----:B------:R-:W-:-:S02]  /*1020*/  PLOP3.LUT P3, PT, PT, PT, UP1, 0x80, 0x8 ;  /* 0x000000000008781c */ /* 0x000fc40003f6f018 */
[----:B------:R-:W-:Y:S01]  /*1030*/  PRMT R52, RZ, 0x7610, R52 ;  /* 0x00007610ff347816 */ /* 0x000fe20000000034 */
[----:B0-----:R-:W-:Y:S01]  /*1040*/  UIADD3 UR5, UPT, UPT, UR20, 0x18, UR9 ;  /* 0x0000001814057890 */ /* 0x001fe2000fffe009 */
[----:B------:R-:W-:Y:S01]  /*1050*/  PRMT R38, RZ, 0x7610, R38 ;  /* 0x00007610ff267816 */ /* 0x000fe20000000026 */
[----:B------:R-:W0:Y:S01]  /*1060*/  LDCU UR4, c[0x0][0x3b0] ;  /* 0x00007600ff0477ac */ /* 0x000e220008000800 */
[----:B------:R-:W2:Y:S01]  /*1070*/  @P0 LDG.E.U8 R54, desc[UR14][R4.64] ;  /* 0x0000000e04360981 */ /* 0x000ea2000c1e1100 */
[----:B------:R-:W-:Y:S01]  /*1080*/  PLOP3.LUT P0, PT, PT, PT, UP1, 0x80, 0x8 ;  /* 0x000000000008781c */ /* 0x000fe20003f0f018 */
[----:B------:R-:W-:Y:S01]  /*1090*/  IMAD R16, R13, 0x4, R30 ;  /* 0x000000040d107824 */ /* 0x000fe200078e021e */
[----:B------:R-:W-:Y:S02]  /*10a0*/  LEA.HI.X.SX32 R11, R12, R29, 0x1, P5 ;  /* 0x0000001d0c0b7211 */ /* 0x000fe400028f0eff */
[----:B------:R-:W-:Y:S02]  /*10b0*/  ISETP.LT.AND P0, PT, R47, UR21, P0 ;  /* 0x000000152f007c0c */ /* 0x000fe40008701270 */
[----:B------:R-:W-:-:S02]  /*10c0*/  ISETP.GT.U32.AND P5, PT, R43, R22, PT ;  /* 0x000000162b00720c */ /* 0x000fc40003fa4070 */
[----:B------:R-:W-:Y:S02]  /*10d0*/  LOP3.LUT R7, R3, 0x18, RZ, 0xfc, !PT ;  /* 0x0000001803077812 */ /* 0x000fe400078efcff */
[----:B------:R-:W-:Y:S02]  /*10e0*/  ISETP.LT.AND P1, PT, R46, UR21, P1 ;  /* 0x000000152e007c0c */ /* 0x000fe40008f21270 */
[----:B------:R-:W-:Y:S02]  /*10f0*/  ISETP.LT.AND P3, PT, R7, UR21, P3 ;  /* 0x0000001507007c0c */ /* 0x000fe40009f61270 */
[----:B------:R-:W-:-:S03]  /*1100*/  LEA.HI R12, R0, 0xc, RZ, 0x1a ;  /* 0x0000000c000c7811 */ /* 0x000fc600078fd0ff */
[----:B------:R-:W3:Y:S01]  /*1110*/  @P0 LDG.E.U8 R52, desc[UR14][R8.64] ;  /* 0x0000000e08340981 */ /* 0x000ee2000c1e1100 */
[----:B------:R-:W-:Y:S01]  /*1120*/  IADD3 R14, P0, PT, R16, R37, RZ ;  /* 0x00000025100e7210 */ /* 0x000fe20007f1e0ff */
[----:B------:R-:W-:Y:S01]  /*1130*/  @!P5 IMAD.IADD R22, R22, 0x1, -R43 ;  /* 0x000000011616d824 */ /* 0x000fe200078e0a2b */
[----:B------:R-:W-:Y:S02]  /*1140*/  ISETP.GT.U32.AND P5, PT, R43, R20, PT ;  /* 0x000000142b00720c */ /* 0x000fe40003fa4070 */
[----:B------:R-:W-:Y:S01]  /*1150*/  PRMT R36, RZ, 0x7610, R36 ;  /* 0x00007610ff247816 */ /* 0x000fe20000000024 */
[----:B------:R-:W-:Y:S01]  /*1160*/  IMAD R26, R12, UR6, RZ ;  /* 0x000000060c1a7c24 */ /* 0x000fe2000f8e02ff */
[----:B------:R-:W-:Y:S01]  /*1170*/  LEA.HI.X.SX32 R15, R16, R29, 0x1, P0 ;  /* 0x0000001d100f7211 */ /* 0x000fe200000f0eff */
[----:B------:R-:W4:Y:S01]  /*1180*/  @P1 LDG.E.U8 R38, desc[UR14][R10.64] ;  /* 0x0000000e0a261981 */ /* 0x000f22000c1e1100 */
[----:B------:R-:W-:Y:S01]  /*1190*/  IMAD.U32 R13, RZ, RZ, UR5 ;  /* 0x00000005ff0d7e24 */ /* 0x000fe2000f8e00ff */
[----:B------:R-:W-:-:S02]  /*11a0*/  ISETP.GE.AND P1, PT, R28, RZ, PT ;  /* 0x000000ff1c00720c */ /* 0x000fc40003f26270 */
[----:B------:R-:W-:Y:S01]  /*11b0*/  LOP3.LUT R28, R28, 0x10, RZ, 0xfc, !PT ;  /* 0x000000101c1c7812 */ /* 0x000fe200078efcff */
[----:B------:R-:W5:Y:S01]  /*11c0*/  @P3 LDG.E.U8 R36, desc[UR14][R14.64] ;  /* 0x0000000e0e243981 */ /* 0x000f62000c1e1100 */
[----:B------:R-:W-:Y:S02]  /*11d0*/  IADD3 R16, P3, PT, R26, R37, RZ ;  /* 0x000000251a107210 */ /* 0x000fe40007f7e0ff */
[----:B------:R-:W-:Y:S02]  /*11e0*/  IABS R34, R13 ;  /* 0x0000000d00227213 */ /* 0x000fe40000000000 */
[----:B------:R-:W-:Y:S01]  /*11f0*/  IABS R13, R28 ;  /* 0x0000001c000d7213 */ /* 0x000fe20000000000 */
[----:B------:R-:W-:Y:S01]  /*1200*/  @!P5 IMAD.IADD R20, R20, 0x1, -R43 ;  /* 0x000000011414d824 */ /* 0x000fe200078e0a2b */
[----:B------:R-:W-:Y:S02]  /*1210*/  LEA.HI.X.SX32 R17, R26, R29, 0x1, P3 ;  /* 0x0000001d1a117211 */ /* 0x000fe400018f0eff */
[----:B------:R-:W-:Y:S01]  /*1220*/  ISETP.GT.U32.AND P3, PT, R43, R22, PT ;  /* 0x000000162b00720c */ /* 0x000fe20003f64070 */
[----:B------:R-:W-:Y:S01]  /*1230*/  IMAD.MOV.U32 R26, RZ, RZ, R13 ;  /* 0x000000ffff1a7224 */ /* 0x000fe200078e000d */
[----:B------:R-:W-:-:S02]  /*1240*/  LEA.HI R13, R0, 0x1c, RZ, 0x1a ;  /* 0x0000001c000d7811 */ /* 0x000fc400078fd0ff */
[----:B------:R-:W-:Y:S01]  /*1250*/  ISETP.GT.U32.AND P5, PT, R43, R20, PT ;  /* 0x000000142b00720c */ /* 0x000fe20003fa4070 */
[C---:B------:R-:W-:Y:S01]  /*1260*/  IMAD.HI.U32 R19, R18.reuse, R26, RZ ;  /* 0x0000001a12137227 */ /* 0x040fe200078e00ff */
[----:B------:R-:W-:Y:S02]  /*1270*/  LOP3.LUT R31, RZ, UR11, RZ, 0x33, !PT ;  /* 0x0000000bff1f7c12 */ /* 0x000fe4000f8e33ff */
[----:B------:R-:W-:Y:S01]  /*1280*/  PLOP3.LUT P0, PT, PT, PT, UP1, 0x80, 0x8 ;  /* 0x000000000008781c */ /* 0x000fe20003f0f018 */
[----:B------:R-:W-:-:S04]  /*1290*/  IMAD.HI.U32 R18, R18, R34, RZ ;  /* 0x0000002212127227 */ /* 0x000fc800078e00ff */
[----:B------:R-:W-:Y:S02]  /*12a0*/  IMAD R32, R13, UR6, RZ ;  /* 0x000000060d207c24 */ /* 0x000fe4000f8e02ff */
[----:B------:R-:W-:Y:S02]  /*12b0*/  IMAD.MOV R19, RZ, RZ, -R19 ;  /* 0x000000ffff137224 */ /* 0x000fe400078e0a13 */
[----:B------:R-:W-:Y:S02]  /*12c0*/  IMAD.MOV R21, RZ, RZ, -R18 ;  /* 0x000000ffff157224 */ /* 0x000fe400078e0a12 */
[--C-:B------:R-:W-:Y:S01]  /*12d0*/  @!P3 IMAD.IADD R22, R22, 0x1, -R43.reuse ;  /* 0x000000011616b824 */ /* 0x100fe200078e0a2b */
[----:B------:R-:W-:Y:S01]  /*12e0*/  IADD3 R18, P3, PT, R32, R37, RZ ;  /* 0x0000002520127210 */ /* 0x000fe20007f7e0ff */
[----:B------:R-:W-:Y:S02]  /*12f0*/  IMAD R26, R43, R19, R26 ;  /* 0x000000132b1a7224 */ /* 0x000fe400078e021a */
[----:B------:R-:W-:Y:S01]  /*1300*/  @!P5 IMAD.IADD R20, R20, 0x1, -R43 ;  /* 0x000000011414d824 */ /* 0x000fe200078e0a2b */
[----:B------:R-:W-:Y:S01]  /*1310*/  LEA.HI.X.SX32 R19, R32, R29, 0x1, P3 ;  /* 0x0000001d20137211 */ /* 0x000fe200018f0eff */
[----:B------:R-:W-:Y:S01]  /*1320*/  @!P1 IMAD.MOV R22, RZ, RZ, -R22 ;  /* 0x000000ffff169224 */ /* 0x000fe200078e0a16 */
[----:B------:R-:W-:-:S02]  /*1330*/  ISETP.NE.AND P3, PT, RZ, UR11, PT ;  /* 0x0000000bff007c0c */ /* 0x000fc4000bf65270 */
[C---:B------:R-:W-:Y:S01]  /*1340*/  ISETP.GT.U32.AND P5, PT, R43.reuse, R26, PT ;  /* 0x0000001a2b00720c */ /* 0x040fe20003fa4070 */
[----:B------:R-:W-:Y:S01]  /*1350*/  IMAD R34, R43, R21, R34 ;  /* 0x000000152b227224 */ /* 0x000fe200078e0222 */
[----:B------:R-:W-:Y:S01]  /*1360*/  SEL R42, R31, R22, !P3 ;  /* 0x000000161f2a7207 */ /* 0x000fe20005800000 */
[----:B------:R-:W-:-:S03]  /*1370*/  @!P4 IMAD.MOV R20, RZ, RZ, -R20 ;  /* 0x000000ffff14c224 */ /* 0x000fc600078e0a14 */
[----:B------:R-:W-:Y:S01]  /*1380*/  ISETP.GT.U32.AND P1, PT, R43, R34, PT ;  /* 0x000000222b00720c */ /* 0x000fe20003f24070 */
[----:B0-----:R-:W-:Y:S01]  /*1390*/  IMAD R42, R42, UR4, RZ ;  /* 0x000000042a2a7c24 */ /* 0x001fe2000f8e02ff */
[----:B------:R-:W-:-:S05]  /*13a0*/  SEL R32, R31, R20, !P3 ;  /* 0x000000141f207207 */ /* 0x000fca0005800000 */
[--C-:B------:R-:W-:Y:S01]  /*13b0*/  @!P5 IMAD.IADD R26, R26, 0x1, -R43.reuse ;  /* 0x000000011a1ad824 */ /* 0x100fe200078e0a2b */
[----:B------:R-:W-:Y:S01]  /*13c0*/  IADD3 R20, P5, PT, R42, R27, RZ ;  /* 0x0000001b2a147210 */ /* 0x000fe20007fbe0ff */
[----:B------:R-:W-:Y:S01]  /*13d0*/  IMAD R32, R32, UR4, RZ ;  /* 0x0000000420207c24 */ /* 0x000fe2000f8e02ff */
[----:B------:R-:W-:Y:S02]  /*13e0*/  LOP3.LUT R48, R3, 0x4, RZ, 0xfc, !PT ;  /* 0x0000000403307812 */ /* 0x000fe400078efcff */
[----:B------:R-:W-:Y:S02]  /*13f0*/  PLOP3.LUT P4, PT, PT, PT, UP1, 0x80, 0x8 ;  /* 0x000000000008781c */ /* 0x000fe40003f8f018 */
[----:B------:R-:W-:Y:S02]  /*1400*/  IADD3 R22, P6, PT, R24, R37, RZ ;  /* 0x0000002518167210 */ /* 0x000fe40007fde0ff */
[----:B------:R-:W-:Y:S02]  /*1410*/  LEA.HI.X.SX32 R21, R42, R33, 0x1, P5 ;  /* 0x000000212a157211 */ /* 0x000fe400028f0eff */
[----:B------:R-:W-:Y:S01]  /*1420*/  ISETP.GT.U32.AND P5, PT, R43, R26, PT ;  /* 0x0000001a2b00720c */ /* 0x000fe20003fa4070 */
[----:B------:R-:W-:Y:S01]  /*1430*/  @!P1 IMAD.IADD R34, R34, 0x1, -R43 ;  /* 0x0000000122229824 */ /* 0x000fe200078e0a2b */
[----:B------:R-:W-:-:S02]  /*1440*/  ISETP.LT.AND P0, PT, R12, UR21, P0 ;  /* 0x000000150c007c0c */ /* 0x000fc40008701270 */
[----:B------:R-:W-:Y:S02]  /*1450*/  ISETP.LT.AND P1, PT, R48, UR21, P4 ;  /* 0x0000001530007c0c */ /* 0x000fe4000a721270 */
[----:B------:R-:W-:Y:S02]  /*1460*/  LEA.HI.X.SX32 R23, R24, R29, 0x1, P6 ;  /* 0x0000001d18177211 */ /* 0x000fe400030f0eff */
[C---:B------:R-:W-:Y:S02]  /*1470*/  IADD3 R24, P4, PT, R32.reuse, R27, RZ ;  /* 0x0000001b20187210 */ /* 0x040fe40007f9e0ff */
[----:B------:R-:W-:Y:S02]  /*1480*/  PRMT R39, RZ, 0x7610, R39 ;  /* 0x00007610ff277816 */ /* 0x000fe40000000027 */
[----:B------:R-:W-:Y:S02]  /*1490*/  LEA.HI.X.SX32 R25, R32, R33, 0x1, P4 ;  /* 0x0000002120197211 */ /* 0x000fe400020f0eff */
[----:B------:R-:W-:-:S02]  /*14a0*/  ISETP.GE.AND P4, PT, R28, RZ, PT ;  /* 0x000000ff1c00720c */ /* 0x000fc40003f86270 */
[----:B------:R-:W-:Y:S01]  /*14b0*/  ISETP.GT.U32.AND P6, PT, R43, R34, PT ;  /* 0x000000222b00720c */ /* 0x000fe20003fc4070 */
[----:B------:R-:W-:Y:S01]  /*14c0*/  @!P5 IMAD.IADD R26, R26, 0x1, -R43 ;  /* 0x000000011a1ad824 */ /* 0x000fe200078e0a2b */
[----:B------:R-:W-:Y:S01]  /*14d0*/  ISETP.LE.AND P5, PT, RZ, UR5, PT ;  /* 0x00000005ff007c0c */ /* 0x000fe2000bfa3270 */
[----:B------:R-:W5:Y:S01]  /*14e0*/  @P0 LDG.E.U8 R39, desc[UR14][R16.64] ;  /* 0x0000000e10270981 */ /* 0x000f62000c1e1100 */
[----:B------:R-:W-:Y:S01]  /*14f0*/  PLOP3.LUT P0, PT, PT, PT, UP1, 0x80, 0x8 ;  /* 0x000000000008781c */ /* 0x000fe20003f0f018 */
[----:B------:R-:W-:Y:S01]  /*1500*/  IMAD.MOV.U32 R32, RZ, RZ, R26 ;  /* 0x000000ffff207224 */ /* 0x000fe200078e001a */
[----:B------:R-:W-:Y:S02]  /*1510*/  PRMT R41, RZ, 0x7610, R41 ;  /* 0x00007610ff297816 */ /* 0x000fe40000000029 */
[----:B------:R-:W-:-:S03]  /*1520*/  ISETP.LT.AND P0, PT, R13, UR21, P0 ;  /* 0x000000150d007c0c */ /* 0x000fc60008701270 */
[----:B------:R-:W-:Y:S01]  /*1530*/  @!P4 IMAD.MOV R32, RZ, RZ, -R32 ;  /* 0x000000ffff20c224 */ /* 0x000fe200078e0a20 */
[----:B------:R-:W5:Y:S01]  /*1540*/  @P1 LDG.E.U8 R41, desc[UR14][R22.64] ;  /* 0x0000000e16291981 */ /* 0x000f62000c1e1100 */
[----:B------:R-:W-:Y:S01]  /*1550*/  @!P6 IMAD.IADD R34, R34, 0x1, -R43 ;  /* 0x000000012222e824 */ /* 0x000fe200078e0a2b */
[----:B------:R-:W-:Y:S02]  /*1560*/  LOP3.LUT R26, R3, 0x14, RZ, 0xfc, !PT ;  /* 0x00000014031a7812 */ /* 0x000fe400078efcff */
[----:B------:R-:W-:Y:S01]  /*1570*/  PLOP3.LUT P1, PT, PT, PT, UP1, 0x80, 0x8 ;  /* 0x000000000008781c */ /* 0x000fe20003f2f018 */
[----:B------:R-:W-:Y:S01]  /*1580*/  @!P5 IMAD.MOV R34, RZ, RZ, -R34 ;  /* 0x000000ffff22d224 */ /* 0x000fe200078e0a22 */
[----:B------:R-:W-:Y:S02]  /*1590*/  PRMT R35, RZ, 0x7610, R35 ;  /* 0x00007610ff237816 */ /* 0x000fe40000000023 */
[----:B------:R-:W-:Y:S02]  /*15a0*/  SEL R32, R31, R32, !P3 ;  /* 0x000000201f207207 */ /* 0x000fe40005800000 */
[----:B------:R-:W-:-:S02]  /*15b0*/  ISETP.LT.AND P1, PT, R26, UR21, P1 ;  /* 0x000000151a007c0c */ /* 0x000fc40008f21270 */
[----:B------:R-:W-:Y:S01]  /*15c0*/  IADD3 R28, P4, PT, R30, R37, RZ ;  /* 0x000000251e1c7210 */ /* 0x000fe20007f9e0ff */
[----:B------:R-:W-:Y:S01]  /*15d0*/  IMAD R32, R32, UR4, RZ ;  /* 0x0000000420207c24 */ /* 0x000fe2000f8e02ff */
[----:B------:R-:W-:Y:S01]  /*15e0*/  SEL R34, R31, R34, !P3 ;  /* 0x000000221f227207 */ /* 0x000fe20005800000 */
[----:B------:R-:W5:Y:S01]  /*15f0*/  @P0 LDG.E.U8 R35, desc[UR14][R18.64] ;  /* 0x0000000e12230981 */ /* 0x000f62000c1e1100 */
[----:B------:R-:W-:Y:S02]  /*1600*/  PLOP3.LUT P0, PT, PT, PT, UP1, 0x80, 0x8 ;  /* 0x000000000008781c */ /* 0x000fe40003f0f018 */
[----:B------:R-:W-:Y:S01]  /*1610*/  PRMT R37, RZ, 0x7610, R37 ;  /* 0x00007610ff257816 */ /* 0x000fe20000000025 */
[----:B------:R-:W-:Y:S01]  /*1620*/  IMAD R34, R34, UR4, RZ ;  /* 0x0000000422227c24 */ /* 0x000fe2000f8e02ff */
[----:B------:R-:W-:Y:S02]  /*1630*/  LEA.HI.X.SX32 R29, R30, R29, 0x1, P4 ;  /* 0x0000001d1e1d7211 */ /* 0x000fe400020f0eff */
[----:B------:R-:W-:-:S02]  /*1640*/  IADD3 R30, P3, PT, R32, R27, RZ ;  /* 0x0000001b201e7210 */ /* 0x000fc40007f7e0ff */
[----:B------:R-:W-:Y:S01]  /*1650*/  ISETP.LT.AND P0, PT, R6, UR21, P0 ;  /* 0x0000001506007c0c */ /* 0x000fe20008701270 */
[----:B------:R-:W5:Y:S01]  /*1660*/  @P1 LDG.E.U8 R37, desc[UR14][R28.64] ;  /* 0x0000000e1c251981 */ /* 0x000f62000c1e1100 */
[----:B------:R-:W-:Y:S02]  /*1670*/  LEA.HI.X.SX32 R31, R32, R33, 0x1, P3 ;  /* 0x00000021201f7211 */ /* 0x000fe400018f0eff */
[----:B------:R-:W-:Y:S02]  /*1680*/  IADD3 R32, P1, PT, R34, R27, RZ ;  /* 0x0000001b22207210 */ /* 0x000fe40007f3e0ff */
[----:B------:R-:W-:Y:S02]  /*1690*/  PRMT R40, RZ, 0x7610, R40 ;  /* 0x00007610ff287816 */ /* 0x000fe40000000028 */
[----:B------:R-:W-:Y:S02]  /*16a0*/  PRMT R42, RZ, 0x7610, R42 ;  /* 0x00007610ff2a7816 */ /* 0x000fe4000000002a */
[----:B------:R-:W-:-:S02]  /*16b0*/  PRMT R44, RZ, 0x7610, R44 ;  /* 0x00007610ff2c7816 */ /* 0x000fc4000000002c */
[----:B------:R-:W-:Y:S01]  /*16c0*/  PRMT R50, RZ, 0x7610, R50 ;  /* 0x00007610ff327816 */ /* 0x000fe20000000032 */
[----:B------:R-:W5:Y:S01]  /*16d0*/  @P0 LDG.E.U8 R40, desc[UR14][R20.64] ;  /* 0x0000000e14280981 */ /* 0x000f62000c1e1100 */
[----:B------:R-:W-:-:S03]  /*16e0*/  LEA.HI.X.SX32 R33, R34, R33, 0x1, P1 ;  /* 0x0000002122217211 */ /* 0x000fc600008f0eff */
[----:B------:R-:W5:Y:S04]  /*16f0*/  @P0 LDG.E.U8 R42, desc[UR14][R24.64] ;  /* 0x0000000e182a0981 */ /* 0x000f68000c1e1100 */
[----:B------:R-:W5:Y:S04]  /*1700*/  @P0 LDG.E.U8 R44, desc[UR14][R30.64] ;  /* 0x0000000e1e2c0981 */ /* 0x000f68000c1e1100 */
[----:B------:R-:W5:Y:S01]  /*1710*/  @P0 LDG.E.U8 R50, desc[UR14][R32.64] ;  /* 0x0000000e20320981 */ /* 0x000f62000c1e1100 */
[----:B------:R-:W-:-:S04]  /*1720*/  SHF.R.S32.HI R27, RZ, 0x7, R0 ;  /* 0x00000007ff1b7819 */ /* 0x000fc80000011400 */
[----:B------:R-:W-:Y:S01]  /*1730*/  SGXT R27, R27, 0x1 ;  /* 0x000000011b1b781a */ /* 0x000fe20000000200 */
[----:B------:R-:W-:-:S04]  /*1740*/  @!UP2 UIADD3 UR4, UPT, UPT, -UR13, 0x100000, URZ ;  /* 0x001000000d04a890 */ /* 0x000fc8000fffe1ff */
[----:B------:R-:W-:Y:S02]  /*1750*/  @!UP2 USHF.L.U32 UR5, UR4, 0xb, URZ ;  /* 0x0000000b0405a899 */ /* 0x000fe400080006ff */
[----:B------:R-:W-:Y:S01]  /*1760*/  @!UP2 USHF.L.U32 UR4, UR4, 0x1, URZ ;  /* 0x000000010404a899 */ /* 0x000fe200080006ff */
[----:B------:R-:W-:Y:S01]  /*1770*/  LOP3.LUT R27, R27, 0x90, RZ, 0xc0, !PT ;  /* 0x000000901b1b7812 */ /* 0x000fe200078ec0ff */
[----:B------:R-:W-:-:S03]  /*1780*/  VOTEU.ALL UP1, P2 ;  /* 0x0000000000ff7886 */ /* 0x000fc60001020000 */
[----:B------:R-:W-:-:S04]  /*1790*/  LOP3.LUT R27, R27, 0x7f, R0, 0x78, !PT ;  /* 0x0000007f1b1b7812 */ /* 0x000fc800078e7800 */
[----:B------:R-:W-:-:S03]  /*17a0*/  LOP3.LUT R34, R27, 0x20, RZ, 0x3c, !PT ;  /* 0x000000201b227812 */ /* 0x000fc600078e3cff */
[----:B------:R0:W1:Y:S01]  /*17b0*/  @!UP1 SYNCS.EXCH.64 URZ, [UR8+0x1808], UR4 ;  /* 0x0018080408ff95b2 */ /* 0x0000620008000100 */
[----:B------:R-:W-:-:S04]  /*17c0*/  UISETP.NE.U32.AND UP1, UPT, UR20, URZ, UPT ;  /* 0x000000ff1400728c */ /* 0x000fc8000bf25070 */
[----:B------:R-:W-:Y:S02]  /*17d0*/  UISETP.LT.OR UP2, UPT, UR24, 0x20, UP1 ;  /* 0x000000201800788c */ /* 0x000fe40008f41670 */
[----:B------:R-:W-:Y:S01]  /*17e0*/  UISETP.GE.AND UP3, UPT, UR24, 0x40, UPT ;  /* 0x000000401800788c */ /* 0x000fe2000bf66270 */
[----:B--2---:R0:W-:Y:S04]  /*17f0*/  STS.U8 [R27+UR8], R54 ;  /* 0x000000361b007988 */ /* 0x0041e80008000008 */
[----:B---3--:R0:W-:Y:S04]  /*1800*/  STS.U8 [R27+UR8+0x200], R52 ;  /* 0x000200341b007988 */ /* 0x0081e80008000008 */
[----:B----4-:R0:W-:Y:S04]  /*1810*/  STS.U8 [R27+UR8+0x400], R38 ;  /* 0x000400261b007988 */ /* 0x0101e80008000008 */
[----:B-----5:R0:W-:Y:S04]  /*1820*/  STS.U8 [R27+UR8+0x600], R36 ;  /* 0x000600241b007988 */ /* 0x0201e80008000008 */
[----:B------:R0:W-:Y:S04]  /*1830*/  STS.U8 [R34+UR8+0x300], R39 ;  /* 0x0003002722007988 */ /* 0x0001e80008000008 */
[----:B------:R0:W-:Y:S04]  /*1840*/  STS.U8 [R34+UR8+0x100], R41 ;  /* 0x0001002922007988 */ /* 0x0001e80008000008 */
[----:B------:R0:W-:Y:S04]  /*1850*/  STS.U8 [R34+UR8+0x700], R35 ;  /* 0x0007002322007988 */ /* 0x0001e80008000008 */
[----:B------:R0:W-:Y:S04]  /*1860*/  STS.U8 [R34+UR8+0x500], R37 ;  /* 0x0005002522007988 */ /* 0x0001e80008000008 */
[----:B------:R0:W-:Y:S04]  /*1870*/  STS.U8 [R27+UR8+0x1000], R40 ;  /* 0x001000281b007988 */ /* 0x0001e80008000008 */
[----:B------:R0:W-:Y:S04]  /*1880*/  STS.U8 [R27+UR8+0x1100], R42 ;  /* 0x0011002a1b007988 */ /* 0x0001e80008000008 */
[----:B------:R0:W-:Y:S04]  /*1890*/  STS.U8 [R27+UR8+0x1200], R44 ;  /* 0x0012002c1b007988 */ /* 0x0001e80008000008 */
[----:B------:R0:W-:Y:S01]  /*18a0*/  STS.U8 [R27+UR8+0x1300], R50 ;  /* 0x001300321b007988 */ /* 0x0001e20008000008 */
[----:B-1----:R1:W-:Y:S06]  /*18b0*/  MEMBAR.ALL.CTA ;  /* 0x0000000000007992 */ /* 0x0023ec0000008000 */
[----:B-1----:R-:W1:Y:S02]  /*18c0*/  FENCE.VIEW.ASYNC.S ;  /* 0x00000000000073c6 */ /* 0x002e640000000000 */
[----:B-1----:R-:W-:Y:S06]  /*18d0*/  BAR.SYNC.DEFER_BLOCKING 0x0 ;  /* 0x0000000000007b1d */ /* 0x002fec0000010000 */
[----:B------:R-:W-:Y:S05]  /*18e0*/  BRA.U UP2, `(.L_x_6) ;  /* 0x00000001023c7547 */ /* 0x000fea000b800000 */
[----:B0-----:R-:W-:Y:S02]  /*18f0*/  UIADD3 UR4, UPT, UPT, UR8, 0x1000, URZ ;  /* 0x0000100008047890 */ /* 0x001fe4000fffe0ff */
[----:B------:R-:W-:Y:S02]  /*1900*/  USHF.R.U32.HI UR10, URZ, 0x4, UR8 ;  /* 0x00000004ff0a7899 */ /* 0x000fe40008011608 */
[----:B------:R-:W-:Y:S02]  /*1910*/  USHF.R.U32.HI UR4, URZ, 0x4, UR4 ;  /* 0x00000004ff047899 */ /* 0x000fe40008011604 */
[----:B------:R-:W-:Y:S02]  /*1920*/  USGXT.U32 UR10, UR10, 0xe ;  /* 0x0000000e0a0a789a */ /* 0x000fe40008000000 */
[----:B------:R-:W-:Y:S01]  /*1930*/  USGXT.U32 UR12, UR4, 0xe ;  /* 0x0000000e040c789a */ /* 0x000fe20008000000 */
[----:B------:R-:W-:Y:S02]  /*1940*/  UMOV UR5, URZ ;  /* 0x000000ff00057c82 */ /* 0x000fe40008000000 */
[----:B------:R-:W-:Y:S01]  /*1950*/  UMOV UR4, UR17 ;  /* 0x0000001100047c82 */ /* 0x000fe20008000000 */
[----:B------:R-:W-:Y:S01]  /*1960*/  UMOV UR18, 0x0 ;  /* 0x0000000000127882 */ /* 0x000fe20000000000 */
[----:B------:R-:W-:Y:S01]  /*1970*/  UMOV UR19, 0x4088010 ;  /* 0x0408801000137882 */ /* 0x000fe20000000000 */
[----:B------:R-:W-:Y:S01]  /*1980*/  UMOV UR11, 0x80004020 ;  /* 0x80004020000b7882 */ /* 0x000fe20000000000 */
[----:B------:R-:W-:Y:S01]  /*1990*/  UMOV UR13, 0xc0004010 ;  /* 0xc0004010000d7882 */ /* 0x000fe20000000000 */
[----:B------:R-:W-:Y:S01]  /*19a0*/  UMOV UR4, UR4 ;  /* 0x0000000400047c82 */ /* 0x000fe20008000000 */
[----:B------:R1:W-:Y:S01]  /*19b0*/  UTCQMMA gdesc[UR10], gdesc[UR12], tmem[UR23], tmem[UR18], idesc[UR19], !UPT ;  /* 0x00ff120c0a0075ea */ /* 0x0003e2000f800317 */
[----:B------:R1:W-:Y:S01]  /*19c0*/  UTCBAR [UR4], URZ ;  /* 0x000000ff040073e9 */ /* 0x0003e200080000ff */
[----:B------:R-:W-:-:S02]  /*19d0*/  NOP ;  /* 0x0000000000007918 */ /* 0x000fc40000000000 */
.L_x_6:
[----:B01----:R-:W-:Y:S01]  /*19e0*/  UMOV UR4, URZ ;  /* 0x000000ff00047c82 */ /* 0x003fe20008000000 */
[----:B------:R-:W-:Y:S05]  /*19f0*/  BRA.U !UP3, `(.L_x_7) ;  /* 0x000000050be07547 */ /* 0x000fea000b800000 */
[----:B------:R-:W-:Y:S01]  /*1a00*/  USHF.R.S32.HI UR4, URZ, 0x1f, UR24 ;  /* 0x0000001fff047899 */ /* 0x000fe20008011418 */
[----:B------:R-:W-:Y:S01]  /*1a10*/  IMAD.MOV.U32 R35, RZ, RZ, RZ ;  /* 0x000000ffff237224 */ /* 0x000fe200078e00ff */
[----:B------:R-:W-:Y:S02]  /*1a20*/  UIADD3 UR5, UPT, UPT, UR8, 0x800, URZ ;  /* 0x0000080008057890 */ /* 0x000fe4000fffe0ff */
[----:B------:R-:W-:Y:S02]  /*1a30*/  ULEA.HI UR4, UR4, UR24, URZ, 0x5 ;  /* 0x0000001804047291 */ /* 0x000fe4000f8f28ff */
[----:B------:R-:W-:Y:S02]  /*1a40*/  USHF.L.U32 UR18, UR6, 0x5, URZ ;  /* 0x0000000506127899 */ /* 0x000fe400080006ff */
[----:B------:R-:W-:Y:S02]  /*1a50*/  USHF.R.S32.HI UR4, URZ, 0x5, UR4 ;  /* 0x00000005ff047899 */ /* 0x000fe40008011404 */
[----:B------:R-:W-:-:S02]  /*1a60*/  UIADD3 UR6, UPT, UPT, UR8, 0x1400, URZ ;  /* 0x0000140008067890 */ /* 0x000fc4000fffe0ff */
[----:B------:R-:W-:Y:S02]  /*1a70*/  UISETP.LT.AND UP2, UPT, UR4, 0x2, UPT ;  /* 0x000000020400788c */ /* 0x000fe4000bf41270 */
[----:B------:R-:W-:Y:S02]  /*1a80*/  USHF.R.U32.HI UR5, URZ, 0x4, UR5 ;  /* 0x00000004ff057899 */ /* 0x000fe40008011605 */
[----:B------:R-:W-:Y:S02]  /*1a90*/  USHF.L.U32 UR19, UR7, 0x5, URZ ;  /* 0x0000000507137899 */ /* 0x000fe400080006ff */
[----:B------:R-:W-:Y:S02]  /*1aa0*/  USHF.R.U32.HI UR6, URZ, 0x4, UR6 ;  /* 0x00000004ff067899 */ /* 0x000fe40008011606 */
[----:B------:R-:W-:Y:S02]  /*1ab0*/  USEL UR4, UR4, 0x2, !UP2 ;  /* 0x0000000204047887 */ /* 0x000fe4000d000000 */
[----:B------:R-:W-:-:S02]  /*1ac0*/  USGXT.U32 UR10, UR5, 0xe ;  /* 0x0000000e050a789a */ /* 0x000fc40008000000 */
[----:B------:R-:W-:Y:S02]  /*1ad0*/  UIADD3 UR21, UPT, UPT, UR21, -0x20, URZ ;  /* 0xffffffe015157890 */ /* 0x000fe4000fffe0ff */
[----:B------:R-:W-:Y:S02]  /*1ae0*/  USHF.R.S32.HI UR25, URZ, 0x1f, UR18 ;  /* 0x0000001fff197899 */ /* 0x000fe40008011412 */
[----:B------:R-:W-:Y:S02]  /*1af0*/  USHF.R.S32.HI UR26, URZ, 0x1f, UR19 ;  /* 0x0000001fff1a7899 */ /* 0x000fe40008011413 */
[----:B------:R-:W-:Y:S02]  /*1b00*/  USGXT.U32 UR12, UR6, 0xe ;  /* 0x0000000e060c789a */ /* 0x000fe40008000000 */
[----:B------:R-:W-:Y:S01]  /*1b10*/  UIADD3 UR20, UPT, UPT, UR4, -0x1, URZ ;  /* 0xffffffff04147890 */ /* 0x000fe2000fffe0ff */
[----:B------:R-:W-:Y:S01]  /*1b20*/  UMOV UR22, 0x1 ;  /* 0x0000000100167882 */ /* 0x000fe20000000000 */
[----:B------:R-:W-:-:S10]  /*1b30*/  UMOV UR5, URZ ;  /* 0x000000ff00057c82 */ /* 0x000fd40008000000 */
.L_x_10:
[----:B------:R-:W-:Y:S01]  /*1b40*/  IMAD.U32 R35, R35, -0x80000000, RZ ;  /* 0x8000000023237824 */ /* 0x000fe200078e00ff */
[----:B------:R-:W-:Y:S02]  /*1b50*/  IADD3 R32, P5, PT, R32, UR19, RZ ;  /* 0x0000001320207c10 */ /* 0x000fe4000ffbe0ff */
[----:B------:R-:W-:Y:S01]  /*1b60*/  IADD3 R24, P0, PT, R24, UR19, RZ ;  /* 0x0000001318187c10 */ /* 0x000fe2000ff1e0ff */
[----:B------:R-:W0:Y:S01]  /*1b70*/  SYNCS.PHASECHK.TRANS64.TRYWAIT P1, [UR17], R35 ;  /* 0x00000023ff0075a7 */ /* 0x000e220008021111 */
[----:B------:R-:W-:Y:S02]  /*1b80*/  IADD3 R30, P4, PT, R30, UR19, RZ ;  /* 0x000000131e1e7c10 */ /* 0x000fe4000ff9e0ff */
[----:B------:R-:W-:Y:S02]  /*1b90*/  IADD3.X R33, PT, PT, R33, UR26, RZ, P5, !PT ;  /* 0x0000001a21217c10 */ /* 0x000fe4000affe4ff */
[----:B------:R-:W-:Y:S02]  /*1ba0*/  IADD3.X R25, PT, PT, R25, UR26, RZ, P0, !PT ;  /* 0x0000001a19197c10 */ /* 0x000fe400087fe4ff */
[----:B------:R-:W-:-:S02]  /*1bb0*/  IADD3 R20, P3, PT, R20, UR19, RZ ;  /* 0x0000001314147c10 */ /* 0x000fc4000ff7e0ff */
[----:B------:R-:W-:Y:S02]  /*1bc0*/  IADD3 R18, P6, PT, R18, UR18, RZ ;  /* 0x0000001212127c10 */ /* 0x000fe4000ffde0ff */
[----:B------:R-:W-:Y:S02]  /*1bd0*/  IADD3 R14, P5, PT, R14, UR18, RZ ;  /* 0x000000120e0e7c10 */ /* 0x000fe4000ffbe0ff */
[----:B------:R-:W-:Y:S02]  /*1be0*/  IADD3 R10, P0, PT, R10, UR18, RZ ;  /* 0x000000120a0a7c10 */ /* 0x000fe4000ff1e0ff */
[----:B------:R-:W-:Y:S02]  /*1bf0*/  IADD3.X R31, PT, PT, R31, UR26, RZ, P4, !PT ;  /* 0x0000001a1f1f7c10 */ /* 0x000fe4000a7fe4ff */
[----:B------:R-:W-:Y:S02]  /*1c00*/  IADD3 R28, P4, PT, R28, UR18, RZ ;  /* 0x000000121c1c7c10 */ /* 0x000fe4000ff9e0ff */
[----:B------:R-:W-:-:S02]  /*1c10*/  IADD3.X R21, PT, PT, R21, UR26, RZ, P3, !PT ;  /* 0x0000001a15157c10 */ /* 0x000fc40009ffe4ff */
[----:B------:R-:W-:Y:S02]  /*1c20*/  IADD3.X R19, PT, PT, R19, UR25, RZ, P6, !PT ;  /* 0x0000001913137c10 */ /* 0x000fe4000b7fe4ff */
[----:B------:R-:W-:Y:S02]  /*1c30*/  IADD3.X R15, PT, PT, R15, UR25, RZ, P5, !PT ;  /* 0x000000190f0f7c10 */ /* 0x000fe4000affe4ff */
[----:B------:R-:W-:Y:S02]  /*1c40*/  IADD3.X R11, PT, PT, R11, UR25, RZ, P0, !PT ;  /* 0x000000190b0b7c10 */ /* 0x000fe400087fe4ff */
[----:B------:R-:W-:Y:S02]  /*1c50*/  IADD3 R16, P3, PT, R16, UR18, RZ ;  /* 0x0000001210107c10 */ /* 0x000fe4000ff7e0ff */
[----:B------:R-:W-:Y:S02]  /*1c60*/  IADD3 R8, P6, PT, R8, UR18, RZ ;  /* 0x0000001208087c10 */ /* 0x000fe4000ffde0ff */
[----:B------:R-:W-:-:S02]  /*1c70*/  IADD3 R22, P5, PT, R22, UR18, RZ ;  /* 0x0000001216167c10 */ /* 0x000fc4000ffbe0ff */
[----:B------:R-:W-:Y:S02]  /*1c80*/  IADD3 R4, P0, PT, R4, UR18, RZ ;  /* 0x0000001204047c10 */ /* 0x000fe4000ff1e0ff */
[----:B------:R-:W-:Y:S02]  /*1c90*/  IADD3.X R29, PT, PT, R29, UR25, RZ, P4, !PT ;  /* 0x000000191d1d7c10 */ /* 0x000fe4000a7fe4ff */
[----:B------:R-:W-:Y:S02]  /*1ca0*/  ISETP.GE.AND P4, PT, R3, UR21, PT ;  /* 0x0000001503007c0c */ /* 0x000fe4000bf86270 */
[----:B------:R-:W-:Y:S02]  /*1cb0*/  IADD3.X R17, PT, PT, R17, UR25, RZ, P3, !PT ;  /* 0x0000001911117c10 */ /* 0x000fe40009ffe4ff */
[----:B------:R-:W-:Y:S02]  /*1cc0*/  IADD3.X R9, PT, PT, R9, UR25, RZ, P6, !PT ;  /* 0x0000001909097c10 */ /* 0x000fe4000b7fe4ff */
[----:B------:R-:W-:-:S02]  /*1cd0*/  IADD3.X R23, PT, PT, R23, UR25, RZ, P5, !PT ;  /* 0x0000001917177c10 */ /* 0x000fc4000affe4ff */
[----:B------:R-:W-:Y:S02]  /*1ce0*/  IADD3.X R5, PT, PT, R5, UR25, RZ, P0, !PT ;  /* 0x0000001905057c10 */ /* 0x000fe400087fe4ff */
[----:B------:R-:W-:Y:S01]  /*1cf0*/  PRMT R50, RZ, 0x7610, R50 ;  /* 0x00007610ff327816 */ /* 0x000fe20000000032 */
[----:B0-----:R-:W-:Y:S06]  /*1d00*/  @!P1 BRA `(.L_x_8) ;  /* 0x0000000c00c49947 */ /* 0x001fec0003800000 */
.L_x_16:
[----:B------:R-:W2:Y:S01]  /*1d10*/  @!P4 LDG.E.U8 R50, desc[UR14][R4.64] ;  /* 0x0000000e0432c981 */ /* 0x000ea2000c1e1100 */
[----:B------:R-:W-:Y:S02]  /*1d20*/  ISETP.GE.AND P3, PT, R48, UR21, PT ;  /* 0x0000001530007c0c */ /* 0x000fe4000bf66270 */
[----:B------:R-:W-:Y:S02]  /*1d30*/  ISETP.GE.AND P4, PT, R47, UR21, PT ;  /* 0x000000152f007c0c */ /* 0x000fe4000bf86270 */
[----:B------:R-:W-:Y:S02]  /*1d40*/  PRMT R35, RZ, 0x7610, R35 ;  /* 0x00007610ff237816 */ /* 0x000fe40000000023 */
[----:B------:R-:W-:Y:S02]  /*1d50*/  PRMT R36, RZ, 0x7610, R36 ;  /* 0x00007610ff247816 */ /* 0x000fe40000000024 */
[----:B------:R-:W-:Y:S02]  /*1d60*/  ISETP.GE.AND P1, PT, R12, UR21, PT ;  /* 0x000000150c007c0c */ /* 0x000fe4000bf26270 */
[----:B------:R-:W-:-:S02]  /*1d70*/  ISETP.GE.AND P0, PT, R46, UR21, PT ;  /* 0x000000152e007c0c */ /* 0x000fc4000bf06270 */
[----:B------:R-:W-:Y:S01]  /*1d80*/  ISETP.GE.AND P5, PT, R13, UR21, PT ;  /* 0x000000150d007c0c */ /* 0x000fe2000bfa6270 */
[----:B------:R-:W3:Y:S01]  /*1d90*/  @!P3 LDG.E.U8 R35, desc[UR14][R22.64] ;  /* 0x0000000e1623b981 */ /* 0x000ee2000c1e1100 */
[----:B------:R-:W-:-:S03]  /*1da0*/  ISETP.GE.AND P3, PT, R26, UR21, PT ;  /* 0x000000151a007c0c */ /* 0x000fc6000bf66270 */
[----:B------:R-:W4:Y:S01]  /*1db0*/  @!P4 LDG.E.U8 R36, desc[UR14][R8.64] ;  /* 0x0000000e0824c981 */ /* 0x000f22000c1e1100 */
[----:B------:R-:W-:Y:S02]  /*1dc0*/  ISETP.GE.AND P4, PT, R7, UR21, PT ;  /* 0x0000001507007c0c */ /* 0x000fe4000bf86270 */
[----:B------:R-:W-:Y:S02]  /*1dd0*/  PRMT R37, RZ, 0x7610, R37 ;  /* 0x00007610ff257816 */ /* 0x000fe40000000025 */
[----:B------:R-:W-:Y:S02]  /*1de0*/  PRMT R38, RZ, 0x7610, R38 ;  /* 0x00007610ff267816 */ /* 0x000fe40000000026 */
[----:B------:R-:W-:Y:S02]  /*1df0*/  PRMT R39, RZ, 0x7610, R39 ;  /* 0x00007610ff277816 */ /* 0x000fe40000000027 */
[----:B------:R-:W-:Y:S01]  /*1e00*/  PRMT R40, RZ, 0x7610, R40 ;  /* 0x00007610ff287816 */ /* 0x000fe20000000028 */
[----:B------:R-:W5:Y:S01]  /*1e10*/  @!P1 LDG.E.U8 R37, desc[UR14][R16.64] ;  /* 0x0000000e10259981 */ /* 0x000f62000c1e1100 */
[----:B------:R-:W-:-:S03]  /*1e20*/  PRMT R41, RZ, 0x7610, R41 ;  /* 0x00007610ff297816 */ /* 0x000fc60000000029 */
[----:B------:R-:W3:Y:S01]  /*1e30*/  @!P0 LDG.E.U8 R38, desc[UR14][R10.64] ;  /* 0x0000000e0a268981 */ /* 0x000ee2000c1e1100 */
[----:B------:R-:W-:-:S03]  /*1e40*/  ISETP.GE.AND P0, PT, R6, UR21, PT ;  /* 0x0000001506007c0c */ /* 0x000fc6000bf06270 */
[----:B------:R-:W5:Y:S04]  /*1e50*/  @!P3 LDG.E.U8 R39, desc[UR14][R28.64] ;  /* 0x0000000e1c27b981 */ /* 0x000f68000c1e1100 */
[----:B------:R-:W5:Y:S04]  /*1e60*/  @!P4 LDG.E.U8 R40, desc[UR14][R14.64] ;  /* 0x0000000e0e28c981 */ /* 0x000f68000c1e1100 */
[----:B------:R-:W5:Y:S01]  /*1e70*/  @!P5 LDG.E.U8 R41, desc[UR14][R18.64] ;  /* 0x0000000e1229d981 */ /* 0x000f62000c1e1100 */
[----:B------:R-:W-:Y:S01]  /*1e80*/  PRMT R42, RZ, 0x7610, R42 ;  /* 0x00007610ff2a7816 */ /* 0x000fe2000000002a */
[----:B------:R-:W-:Y:S01]  /*1e90*/  BAR.SYNC.DEFER_BLOCKING 0x0 ;  /* 0x0000000000007b1d */ /* 0x000fe20000010000 */
[----:B------:R-:W-:-:S02]  /*1ea0*/  PRMT R44, RZ, 0x7610, R44 ;  /* 0x00007610ff2c7816 */ /* 0x000fc4000000002c */
[----:B------:R-:W-:Y:S02]  /*1eb0*/  PRMT R43, RZ, 0x7610, R43 ;  /* 0x00007610ff2b7816 */ /* 0x000fe4000000002b */
[----:B------:R-:W-:Y:S01]  /*1ec0*/  PRMT R45, RZ, 0x7610, R45 ;  /* 0x00007610ff2d7816 */ /* 0x000fe2000000002d */
[----:B------:R-:W5:Y:S04]  /*1ed0*/  @!P0 LDG.E.U8 R42, desc[UR14][R20.64] ;  /* 0x0000000e142a8981 */ /* 0x000f68000c1e1100 */
[----:B------:R-:W5:Y:S04]  /*1ee0*/  @!P0 LDG.E.U8 R44, desc[UR14][R24.64] ;  /* 0x0000000e182c8981 */ /* 0x000f68000c1e1100 */
[----:B------:R-:W5:Y:S04]  /*1ef0*/  @!P0 LDG.E.U8 R43, desc[UR14][R30.64] ;  /* 0x0000000e1e2b8981 */ /* 0x000f68000c1e1100 */
[----:B------:R-:W5:Y:S01]  /*1f00*/  @!P0 LDG.E.U8 R45, desc[UR14][R32.64] ;  /* 0x0000000e202d8981 */ /* 0x000f62000c1e1100 */
[----:B------:R-:W-:Y:S01]  /*1f10*/  ULEA UR17, UR22, UR8, 0x3 ;  /* 0x0000000816117291 */ /* 0x000fe2000f8e18ff */
[----:B------:R-:W-:-:S03]  /*1f20*/  UMOV UR4, UR5 ;  /* 0x0000000500047c82 */ /* 0x000fc60008000000 */
[----:B------:R-:W-:Y:S01]  /*1f30*/  UIADD3 UR17, UPT, UPT, UR17, 0x1800, URZ ;  /* 0x0000180011117890 */ /* 0x000fe2000fffe0ff */
[----:B--2---:R0:W-:Y:S04]  /*1f40*/  STS.U8 [R27+UR8+0x800], R50 ;  /* 0x000800321b007988 */ /* 0x0041e80008000008 */
[----:B----4-:R0:W-:Y:S04]  /*1f50*/  STS.U8 [R27+UR8+0xa00], R36 ;  /* 0x000a00241b007988 */ /* 0x0101e80008000008 */
[----:B---3--:R0:W-:Y:S04]  /*1f60*/  STS.U8 [R27+UR8+0xc00], R38 ;  /* 0x000c00261b007988 */ /* 0x0081e80008000008 */
        /* <DEDUP_REMOVED lines=9> */
[----:B------:R1:W-:Y:S06]  /*2000*/  MEMBAR.ALL.CTA ;  /* 0x0000000000007992 */ /* 0x0003ec0000008000 */
[----:B-1----:R-:W1:Y:S02]  /*2010*/  FENCE.VIEW.ASYNC.S ;  /* 0x00000000000073c6 */ /* 0x002e640000000000 */
[----:B-1----:R-:W-:Y:S06]  /*2020*/  BAR.SYNC.DEFER_BLOCKING 0x0 ;  /* 0x0000000000007b1d */ /* 0x002fec0000010000 */
[----:B------:R-:W-:Y:S05]  /*2030*/  BRA.U UP1, `(.L_x_9) ;  /* 0x0000000101287547 */ /* 0x000fea000b800000 */
[----:B------:R-:W-:Y:S01]  /*2040*/  UMOV UR6, UR17 ;  /* 0x0000001100067c82 */ /* 0x000fe20008000000 */
[----:B------:R-:W-:Y:S01]  /*2050*/  UMOV UR7, URZ ;  /* 0x000000ff00077c82 */ /* 0x000fe20008000000 */
[----:B------:R-:W-:Y:S01]  /*2060*/  UMOV UR11, 0x80004020 ;  /* 0x80004020000b7882 */ /* 0x000fe20000000000 */
[----:B------:R-:W-:Y:S01]  /*2070*/  UMOV UR13, 0xc0004010 ;  /* 0xc0004010000d7882 */ /* 0x000fe20000000000 */
[----:B------:R-:W-:Y:S01]  /*2080*/  UMOV UR28, 0x0 ;  /* 0x00000000001c7882 */ /* 0x000fe20000000000 */
[----:B------:R-:W-:Y:S01]  /*2090*/  UMOV UR29, 0x4088010 ;  /* 0x04088010001d7882 */ /* 0x000fe20000000000 */
[----:B------:R-:W-:Y:S01]  /*20a0*/  UMOV UR5, UR6 ;  /* 0x0000000600057c82 */ /* 0x000fe20008000000 */
[----:B------:R1:W-:Y:S01]  /*20b0*/  UTCQMMA gdesc[UR10], gdesc[UR12], tmem[UR23], tmem[UR28], idesc[UR29], UPT ;  /* 0x00ff1c0c0a0075ea */ /* 0x0003e2000b800317 */
[----:B------:R1:W-:Y:S01]  /*20c0*/  UTCBAR [UR5], URZ ;  /* 0x000000ff050073e9 */ /* 0x0003e200080000ff */
[----:B------:R-:W-:Y:S02]  /*20d0*/  NOP ;  /* 0x0000000000007918 */ /* 0x000fe40000000000 */
.L_x_9:
[----:B------:R-:W-:Y:S01]  /*20e0*/  UIADD3 UR22, UPT, UPT, UR22, 0x1, URZ ;  /* 0x0000000116167890 */ /* 0x000fe2000fffe0ff */
[----:B0-----:R-:W-:Y:S01]  /*20f0*/  IMAD.U32 R35, RZ, RZ, UR4 ;  /* 0x00000004ff237e24 */ /* 0x001fe2000f8e00ff */
[----:B------:R-:W-:Y:S02]  /*2100*/  UIADD3 UR20, UPT, UPT, UR20, -0x1, URZ ;  /* 0xffffffff14147890 */ /* 0x000fe4000fffe0ff */
[----:B------:R-:W-:Y:S02]  /*2110*/  UISETP.GT.AND UP2, UPT, UR22, 0x1, UPT ;  /* 0x000000011600788c */ /* 0x000fe4000bf44270 */
[----:B------:R-:W-:Y:S02]  /*2120*/  UIADD3 UR21, UPT, UPT, UR21, -0x20, URZ ;  /* 0xffffffe015157890 */ /* 0x000fe4000fffe0ff */
[----:B-1----:R-:W-:Y:S02]  /*2130*/  USEL UR5, URZ, 0x1, !UP2 ;  /* 0x00000001ff057887 */ /* 0x002fe4000d000000 */
[----:B------:R-:W-:-:S02]  /*2140*/  USEL UR22, UR22, URZ, !UP2 ;  /* 0x000000ff16167287 */ /* 0x000fc4000d000000 */
[----:B------:R-:W-:Y:S02]  /*2150*/  UISETP.NE.U32.AND UP2, UPT, UR20, URZ, UPT ;  /* 0x000000ff1400728c */ /* 0x000fe4000bf45070 */
[----:B------:R-:W-:-:S07]  /*2160*/  ULOP3.LUT UR5, UR4, UR5, URZ, 0x3c, !UPT ;  /* 0x0000000504057292 */ /* 0x000fce000f8e3cff */
[----:B------:R-:W-:Y:S05]  /*2170*/  BRA.U UP2, `(.L_x_10) ;  /* 0xfffffff902707547 */ /* 0x000fea000b83ffff */
.L_x_7:
[----:B------:R-:W-:-:S09]  /*2180*/  UISETP.GE.AND UP1, UPT, UR24, 0x20, UPT ;  /* 0x000000201800788c */ /* 0x000fd2000bf26270 */
[----:B------:R-:W-:Y:S05]  /*2190*/  BRA.U !UP1, `(.L_x_11) ;  /* 0x0000000109107547 */ /* 0x000fea000b800000 */
[----:B------:R-:W-:-:S06]  /*21a0*/  USHF.L.U32 UR4, UR4, 0x1f, URZ ;  /* 0x0000001f04047899 */ /* 0x000fcc00080006ff */
[----:B------:R-:W-:-:S04]  /*21b0*/  IMAD.U32 R4, RZ, RZ, UR4 ;  /* 0x00000004ff047e24 */ /* 0x000fc8000f8e00ff */
[----:B------:R-:W0:Y:S02]  /*21c0*/  SYNCS.PHASECHK.TRANS64.TRYWAIT P0, [UR17], R4 ;  /* 0x00000004ff0075a7 */ /* 0x000e240008001111 */
[----:B0-----:R-:W-:Y:S05]  /*21d0*/  @!P0 BRA `(.L_x_12) ;  /* 0x00000008009c8947 */ /* 0x001fea0003800000 */
.L_x_11:
[----:B------:R-:W-:Y:S01]  /*21e0*/  BAR.SYNC.DEFER_BLOCKING 0x0 ;  /* 0x0000000000007b1d */ /* 0x000fe20000010000 */
[--C-:B------:R-:W-:Y:S01]  /*21f0*/  SHF.R.S32.HI R14, RZ, 0x4, R0.reuse ;  /* 0x00000004ff0e7819 */ /* 0x100fe20000011400 */
[----:B------:R-:W-:Y:S01]  /*2200*/  IMAD.U32 R20, RZ, RZ, UR9 ;  /* 0x00000009ff147e24 */ /* 0x000fe2000f8e00ff */
[----:B------:R-:W-:Y:S01]  /*2210*/  LOP3.LUT R15, R0, 0x40, RZ, 0xc0, !PT ;  /* 0x00000040000f7812 */ /* 0x000fe200078ec0ff */
[----:B------:R-:W-:Y:S01]  /*2220*/  IMAD.U32 R22, RZ, RZ, UR9 ;  /* 0x00000009ff167e24 */ /* 0x000fe2000f8e00ff */
[----:B------:R-:W-:Y:S01]  /*2230*/  SGXT R14, R14, 0x1 ;  /* 0x000000010e0e781a */ /* 0x000fe20000000200 */
[----:B------:R-:W0:Y:S01]  /*2240*/  LDCU UR4, c[0x0][0x3b4] ;  /* 0x00007680ff0477ac */ /* 0x000e220008000800 */
[----:B------:R-:W-:Y:S02]  /*2250*/  SHF.R.S32.HI R18, RZ, 0x5, R0 ;  /* 0x00000005ff127819 */ /* 0x000fe40000011400 */
[----:B------:R-:W-:Y:S01]  /*2260*/  LOP3.LUT R16, R14, 0x440, RZ, 0xc0, !PT ;  /* 0x000004400e107812 */ /* 0x000fe200078ec0ff */
[----:B------:R-:W1:Y:S01]  /*2270*/  LDCU UR5, c[0x0][0x3b8] ;  /* 0x00007700ff0577ac */ /* 0x000e620008000800 */
[----:B------:R-:W-:-:S02]  /*2280*/  LOP3.LUT R14, R0, 0x80, RZ, 0xc0, !PT ;  /* 0x00000080000e7812 */ /* 0x000fc400078ec0ff */
[C---:B------:R-:W-:Y:S02]  /*2290*/  LEA.HI R17, R15.reuse, R16, RZ, 0x1b ;  /* 0x000000100f117211 */ /* 0x040fe400078fd8ff */
[----:B------:R-:W-:Y:S02]  /*22a0*/  LEA R15, R15, UR8, 0x1 ;  /* 0x000000080f0f7c11 */ /* 0x000fe4000f8e08ff */
[----:B------:R-:W-:Y:S01]  /*22b0*/  LOP3.LUT R21, R22, 0x8, R3, 0xfe, !PT ;  /* 0x0000000816157812 */ /* 0x000fe200078efe03 */
[----:B------:R-:W-:Y:S01]  /*22c0*/  IMAD R16, R14, 0x2, R17 ;  /* 0x000000020e107824 */ /* 0x000fe200078e0211 */
[----:B------:R-:W2:Y:S02]  /*22d0*/  @!P2 SYNCS.CCTL.IV [UR8+0x1800] ;  /* 0x00180000ff00a9b1 */ /* 0x000ea40008000008 */
[----:B--2---:R-:W-:Y:S06]  /*22e0*/  BAR.SYNC.DEFER_BLOCKING 0x0 ;  /* 0x0000000000007b1d */ /* 0x004fec0000010000 */
[----:B------:R-:W-:Y:S01]  /*22f0*/  LDTM.16dp32bit_t0_t15.x8 R4, tmem[UR16] ;  /* 0x00000010000479ee */ /* 0x000fe20008980000 */
[----:B------:R-:W2:Y:S01]  /*2300*/  LDTM.16dp32bit_t16_t31.x8 R4, tmem[UR16+0x8] ;  /* 0x00000810000479ee */ /* 0x000ea200089a0000 */
[----:B------:R-:W3:Y:S01]  /*2310*/  LDCU.128 UR16, c[0x0][0x390] ;  /* 0x00007200ff1077ac */ /* 0x000ee20008000c00 */
[----:B------:R-:W4:Y:S01]  /*2320*/  @!P2 SYNCS.CCTL.IV [UR8+0x1808] ;  /* 0x00180800ff00a9b1 */ /* 0x000f220008000008 */
[----:B------:R-:W-:Y:S01]  /*2330*/  NOP ;  /* 0x0000000000007918 */ /* 0x000fe20000000000 */
[C---:B---3--:R-:W-:Y:S01]  /*2340*/  ISETP.GE.AND P0, PT, R2.reuse, UR18, PT ;  /* 0x0000001202007c0c */ /* 0x048fe2000bf06270 */
[----:B0-----:R-:W-:-:S03]  /*2350*/  IMAD R2, R2, UR4, RZ ;  /* 0x0000000402027c24 */ /* 0x001fc6000f8e02ff */
[----:B------:R-:W-:Y:S02]  /*2360*/  ISETP.LT.AND P5, PT, R21, UR19, !P0 ;  /* 0x0000001315007c0c */ /* 0x000fe4000c7a1270 */
[----:B--2---:R-:W-:Y:S02]  /*2370*/  F2FP.SATFINITE.E4M3.F32.PACK_AB_MERGE_C R4, R5, R4, RZ ;  /* 0x000000040504723e */ /* 0x004fe400048070ff */
[----:B------:R-:W-:Y:S01]  /*2380*/  SGXT R5, R18, 0x1 ;  /* 0x000000011205781a */ /* 0x000fe20000000200 */
[----:B------:R-:W-:Y:S01]  /*2390*/  IMAD.U32 R18, RZ, RZ, UR9 ;  /* 0x00000009ff127e24 */ /* 0x000fe2000f8e00ff */
[----:B------:R-:W-:Y:S02]  /*23a0*/  F2FP.SATFINITE.E4M3.F32.PACK_AB_MERGE_C R8, R9, R8, RZ ;  /* 0x000000080908723e */ /* 0x000fe400048070ff */
[----:B------:R-:W-:Y:S01]  /*23b0*/  F2FP.SATFINITE.E4M3.F32.PACK_AB_MERGE_C R6, R7, R6, RZ ;  /* 0x000000060706723e */ /* 0x000fe200048070ff */
[----:B------:R-:W-:Y:S01]  /*23c0*/  IMAD.SHL.U32 R7, R0, 0x4, RZ ;  /* 0x0000000400077824 */ /* 0x000fe200078e00ff */
[----:B------:R-:W-:-:S02]  /*23d0*/  F2FP.SATFINITE.E4M3.F32.PACK_AB_MERGE_C R10, R11, R10, RZ ;  /* 0x0000000a0b0a723e */ /* 0x000fc400048070ff */
[----:B------:R-:W-:Y:S02]  /*23e0*/  LOP3.LUT R14, R5, 0x440, RZ, 0xc0, !PT ;  /* 0x00000440050e7812 */ /* 0x000fe400078ec0ff */
[----:B------:R-:W-:Y:S02]  /*23f0*/  LOP3.LUT R4, R4, 0xffff, RZ, 0xc0, !PT ;  /* 0x0000ffff04047812 */ /* 0x000fe400078ec0ff */
[----:B------:R-:W-:Y:S02]  /*2400*/  LOP3.LUT R5, R8, 0xffff, RZ, 0xc0, !PT ;  /* 0x0000ffff08057812 */ /* 0x000fe400078ec0ff */
[----:B------:R-:W-:Y:S02]  /*2410*/  LOP3.LUT R6, R6, 0xffff, RZ, 0xc0, !PT ;  /* 0x0000ffff06067812 */ /* 0x000fe400078ec0ff */
[----:B------:R-:W-:Y:S02]  /*2420*/  LOP3.LUT R11, R10, 0xffff, RZ, 0xc0, !PT ;  /* 0x0000ffff0a0b7812 */ /* 0x000fe400078ec0ff */
[----:B------:R-:W-:-:S02]  /*2430*/  SHF.R.U32.HI R0, RZ, 0x8, R4 ;  /* 0x00000008ff007819 */ /* 0x000fc40000011604 */
[----:B------:R-:W-:Y:S02]  /*2440*/  PRMT R8, R4, 0x3340, R5 ;  /* 0x0000334004087816 */ /* 0x000fe40000000005 */
[----:B------:R-:W-:Y:S02]  /*2450*/  SHF.R.U32.HI R4, RZ, 0x8, R6 ;  /* 0x00000008ff047819 */ /* 0x000fe40000011606 */
[----:B------:R-:W-:Y:S02]  /*2460*/  PRMT R9, R6, 0x3340, R11 ;  /* 0x0000334006097816 */ /* 0x000fe4000000000b */
[----:B------:R-:W-:Y:S02]  /*2470*/  SHF.R.U32.HI R5, RZ, 0x8, R5 ;  /* 0x00000008ff057819 */ /* 0x000fe40000011605 */
[----:B------:R-:W-:Y:S02]  /*2480*/  SHF.R.U32.HI R6, RZ, 0x8, R11 ;  /* 0x00000008ff067819 */ /* 0x000fe4000001160b */
[----:B------:R-:W-:-:S02]  /*2490*/  LOP3.LUT R0, R0, 0xffff, RZ, 0xc0, !PT ;  /* 0x0000ffff00007812 */ /* 0x000fc400078ec0ff */
[----:B------:R-:W-:Y:S02]  /*24a0*/  LOP3.LUT R5, R5, 0xffff, RZ, 0xc0, !PT ;  /* 0x0000ffff05057812 */ /* 0x000fe400078ec0ff */
[----:B------:R-:W-:Y:S02]  /*24b0*/  LOP3.LUT R11, R4, 0xffff, RZ, 0xc0, !PT ;  /* 0x0000ffff040b7812 */ /* 0x000fe400078ec0ff */
[----:B------:R-:W-:Y:S02]  /*24c0*/  LOP3.LUT R6, R6, 0xffff, RZ, 0xc0, !PT ;  /* 0x0000ffff06067812 */ /* 0x000fe400078ec0ff */
[----:B------:R-:W-:Y:S02]  /*24d0*/  LOP3.LUT R14, R14, 0x27c, R7, 0x78, !PT ;  /* 0x0000027c0e0e7812 */ /* 0x000fe400078e7807 */
[----:B------:R-:W-:Y:S01]  /*24e0*/  PRMT R5, R0, 0x3340, R5 ;  /* 0x0000334000057816 */ /* 0x000fe20000000005 */
[----:B------:R-:W-:Y:S01]  /*24f0*/  IMAD.U32 R0, RZ, RZ, UR9 ;  /* 0x00000009ff007e24 */ /* 0x000fe2000f8e00ff */
[----:B------:R-:W-:Y:S01]  /*2500*/  PRMT R6, R11, 0x3340, R6 ;  /* 0x000033400b067816 */ /* 0x000fe20000000006 */
[----:B------:R-:W-:Y:S01]  /*2510*/  IMAD.IADD R14, R14, 0x1, R15 ;  /* 0x000000010e0e7824 */ /* 0x000fe200078e020f */
[----:B------:R-:W-:-:S02]  /*2520*/  PRMT R5, R8, 0x5410, R5 ;  /* 0x0000541008057816 */ /* 0x000fc40000000005 */
[----:B------:R-:W-:Y:S01]  /*2530*/  PRMT R9, R9, 0x5410, R6 ;  /* 0x0000541009097816 */ /* 0x000fe20000000006 */
[----:B------:R-:W-:Y:S01]  /*2540*/  IMAD.U32 R6, RZ, RZ, UR9 ;  /* 0x00000009ff067e24 */ /* 0x000fe2000f8e00ff */
[----:B------:R-:W-:Y:S01]  /*2550*/  LOP3.LUT R7, R7, 0xbc, RZ, 0xc0, !PT ;  /* 0x000000bc07077812 */ /* 0x000fe200078ec0ff */
[----:B----4-:R0:W-:Y:S01]  /*2560*/  STS [R14], R5 ;  /* 0x000000050e007388 */ /* 0x0101e20000000800 */
[--C-:B------:R-:W-:Y:S02]  /*2570*/  LOP3.LUT R19, R18, 0x14, R3.reuse, 0xfe, !PT ;  /* 0x0000001412137812 */ /* 0x100fe400078efe03 */
[----:B------:R-:W-:Y:S01]  /*2580*/  LOP3.LUT R6, R6, 0x4, R3, 0xfe, !PT ;  /* 0x0000000406067812 */ /* 0x000fe200078efe03 */
[----:B------:R2:W-:Y:S01]  /*2590*/  STS [R14+0x100], R9 ;  /* 0x000100090e007388 */ /* 0x0005e20000000800 */
[----:B------:R-:W-:Y:S01]  /*25a0*/  IMAD.IADD R16, R7, 0x1, R16 ;  /* 0x0000000107107824 */ /* 0x000fe200078e0210 */
[----:B------:R-:W-:Y:S01]  /*25b0*/  BAR.SYNC.DEFER_BLOCKING 0x0 ;  /* 0x0000000000007b1d */ /* 0x000fe20000010000 */
[----:B------:R-:W-:-:S03]  /*25c0*/  IADD3 R7, P2, PT, R2, UR16, RZ ;  /* 0x0000001002077c10 */ /* 0x000fc6000ff5e0ff */
[----:B------:R-:W-:Y:S02]  /*25d0*/  LOP3.LUT R8, R16, 0x40, RZ, 0x3c, !PT ;  /* 0x0000004010087812 */ /* 0x000fe400078e3cff */
[----:B0-----:R-:W-:Y:S01]  /*25e0*/  LOP3.LUT R5, R3, UR9, RZ, 0xfc, !PT ;  /* 0x0000000903057c12 */ /* 0x001fe2000f8efcff */
[----:B--2---:R-:W-:Y:S01]  /*25f0*/  VIADD R9, R12, UR9 ;  /* 0x000000090c097c36 */ /* 0x004fe20008000000 */
[C---:B------:R-:W-:Y:S01]  /*2600*/  ISETP.LT.AND P4, PT, R6.reuse, UR19, !P0 ;  /* 0x0000001306007c0c */ /* 0x040fe2000c781270 */
[----:B-1----:R-:W-:Y:S01]  /*2610*/  IMAD R6, R6, UR5, RZ ;  /* 0x0000000506067c24 */ /* 0x002fe2000f8e02ff */
[C---:B------:R-:W-:Y:S01]  /*2620*/  ISETP.LT.AND P1, PT, R5.reuse, UR19, !P0 ;  /* 0x0000001305007c0c */ /* 0x040fe2000c721270 */
[----:B------:R-:W-:Y:S01]  /*2630*/  IMAD R5, R5, UR5, RZ ;  /* 0x0000000505057c24 */ /* 0x000fe2000f8e02ff */
[----:B------:R-:W-:Y:S02]  /*2640*/  LEA.HI.X.SX32 R10, R2, UR17, 0x1, P2 ;  /* 0x00000011020a7c11 */ /* 0x000fe400090f0eff */
[----:B------:R-:W-:-:S02]  /*2650*/  IADD3 R2, P3, PT, R6, R7, RZ ;  /* 0x0000000706027210 */ /* 0x000fc40007f7e0ff */
[----:B------:R-:W-:Y:S02]  /*2660*/  IADD3 R4, P2, PT, R5, R7, RZ ;  /* 0x0000000705047210 */ /* 0x000fe40007f5e0ff */
[--C-:B------:R-:W-:Y:S02]  /*2670*/  LOP3.LUT R0, R0, 0x18, R3.reuse, 0xfe, !PT ;  /* 0x0000001800007812 */ /* 0x100fe400078efe03 */
[----:B------:R-:W-:Y:S01]  /*2680*/  LOP3.LUT R14, R20, 0x10, R3, 0xfe, !PT ;  /* 0x00000010140e7812 */ /* 0x000fe200078efe03 */
[----:B------:R-:W-:Y:S01]  /*2690*/  VIADD R20, R13, UR9 ;  /* 0x000000090d147c36 */ /* 0x000fe20008000000 */
[-C--:B------:R-:W-:Y:S02]  /*26a0*/  LEA.HI.X.SX32 R5, R5, R10.reuse, 0x1, P2 ;  /* 0x0000000a05057211 */ /* 0x080fe400010f0eff */
[----:B------:R-:W-:Y:S01]  /*26b0*/  LEA.HI.X.SX32 R3, R6, R10, 0x1, P3 ;  /* 0x0000000a06037211 */ /* 0x000fe200018f0eff */
[----:B------:R-:W0:Y:S01]  /*26c0*/  LDS.U16 R17, [R16+UR8] ;  /* 0x0000000810117984 */ /* 0x000e220008000400 */
[----:B------:R-:W-:Y:S01]  /*26d0*/  IMAD R6, R21, UR5, RZ ;  /* 0x0000000515067c24 */ /* 0x000fe2000f8e02ff */
[----:B------:R-:W-:-:S02]  /*26e0*/  ISETP.LT.AND P3, PT, R14, UR19, !P0 ;  /* 0x000000130e007c0c */ /* 0x000fc4000c761270 */
[----:B------:R-:W1:Y:S02]  /*26f0*/  LDS.U16 R11, [R8+UR8] ;  /* 0x00000008080b7984 */ /* 0x000e640008000400 */
[C---:B------:R-:W-:Y:S02]  /*2700*/  IADD3 R12, P6, PT, R6.reuse, R7, RZ ;  /* 0x00000007060c7210 */ /* 0x040fe40007fde0ff */
[----:B------:R2:W-:Y:S02]  /*2710*/  LDS.U16 R18, [R16+UR8+0x200] ;  /* 0x0002000810127984 */ /* 0x0005e40008000400 */
[----:B------:R-:W-:Y:S02]  /*2720*/  LEA.HI.X.SX32 R13, R6, R10, 0x1, P6 ;  /* 0x0000000a060d7211 */ /* 0x000fe400030f0eff */
[----:B------:R-:W3:Y:S01]  /*2730*/  LDS.U16 R25, [R8+UR8+0x200] ;  /* 0x0002000808197984 */ /* 0x000ee20008000400 */
[----:B--2---:R-:W-:Y:S01]  /*2740*/  IMAD R16, R20, UR5, RZ ;  /* 0x0000000514107c24 */ /* 0x004fe2000f8e02ff */
[----:B0-----:R-:W-:-:S02]  /*2750*/  PRMT R15, R17, 0x7770, RZ ;  /* 0x00007770110f7816 */ /* 0x001fc400000000ff */
[----:B------:R-:W-:Y:S02]  /*2760*/  PRMT R17, R17, 0x7771, RZ ;  /* 0x0000777111117816 */ /* 0x000fe400000000ff */
[----:B-1----:R-:W-:Y:S01]  /*2770*/  PRMT R21, R11, 0x7771, RZ ;  /* 0x000077710b157816 */ /* 0x002fe200000000ff */
[----:B------:R0:W-:Y:S04]  /*2780*/  @P1 STG.E.U8 desc[UR14][R4.64], R15 ;  /* 0x0000000f04001986 */ /* 0x0001e8000c10110e */
[----:B------:R1:W-:Y:S01]  /*2790*/  @P4 STG.E.U8 desc[UR14][R2.64], R17 ;  /* 0x0000001102004986 */ /* 0x0003e2000c10110e */
[C---:B------:R-:W-:Y:S01]  /*27a0*/  ISETP.LT.AND P4, PT, R9.reuse, UR19, !P0 ;  /* 0x0000001309007c0c */ /* 0x040fe2000c781270 */
[----:B------:R-:W-:Y:S01]  /*27b0*/  IMAD R9, R9, UR5, RZ ;  /* 0x0000000509097c24 */ /* 0x000fe2000f8e02ff */
[----:B---3--:R-:W-:-:S02]  /*27c0*/  PRMT R23, R25, 0x7770, RZ ;  /* 0x0000777019177816 */ /* 0x008fc400000000ff */
[----:B------:R-:W-:Y:S02]  /*27d0*/  PRMT R25, R25, 0x7771, RZ ;  /* 0x0000777119197816 */ /* 0x000fe400000000ff */
[-C--:B------:R-:W-:Y:S01]  /*27e0*/  IADD3 R8, P1, PT, R9, R7.reuse, RZ ;  /* 0x0000000709087210 */ /* 0x080fe20007f3e0ff */
[----:B0-----:R-:W-:Y:S02]  /*27f0*/  IMAD R5, R14, UR5, RZ ;  /* 0x000000050e057c24 */ /* 0x001fe4000f8e02ff */
[----:B------:R-:W-:Y:S01]  /*2800*/  IMAD R14, R19, UR5, RZ ;  /* 0x00000005130e7c24 */ /* 0x000fe2000f8e02ff */
[----:B------:R-:W-:Y:S01]  /*2810*/  LEA.HI.X.SX32 R9, R9, R10, 0x1, P1 ;  /* 0x0000000a09097211 */ /* 0x000fe200008f0eff */
[----:B------:R-:W-:Y:S01]  /*2820*/  IMAD R15, R0, UR5, RZ ;  /* 0x00000005000f7c24 */ /* 0x000fe2000f8e02ff */
[-C--:B------:R-:W-:Y:S02]  /*2830*/  IADD3 R4, P2, PT, R5, R7.reuse, RZ ;  /* 0x0000000705047210 */ /* 0x080fe40007f5e0ff */
[----:B-1----:R-:W-:-:S02]  /*2840*/  IADD3 R2, P6, PT, R14, R7, RZ ;  /* 0x000000070e027210 */ /* 0x002fc40007fde0ff */
[-C--:B------:R-:W-:Y:S02]  /*2850*/  IADD3 R6, P1, PT, R15, R7.reuse, RZ ;  /* 0x000000070f067210 */ /* 0x080fe40007f3e0ff */
[-C--:B------:R-:W-:Y:S02]  /*2860*/  LEA.HI.X.SX32 R3, R14, R10.reuse, 0x1, P6 ;  /* 0x0000000a0e037211 */ /* 0x080fe400030f0eff */
[-C--:B------:R-:W-:Y:S02]  /*2870*/  LEA.HI.X.SX32 R5, R5, R10.reuse, 0x1, P2 ;  /* 0x0000000a05057211 */ /* 0x080fe400010f0eff */
[----:B------:R-:W-:Y:S02]  /*2880*/  IADD3 R14, P6, PT, R16, R7, RZ ;  /* 0x00000007100e7210 */ /* 0x000fe40007fde0ff */
[----:B------:R-:W-:Y:S02]  /*2890*/  ISETP.LT.AND P2, PT, R19, UR19, !P0 ;  /* 0x0000001313007c0c */ /* 0x000fe4000c741270 */
[----:B------:R-:W-:-:S02]  /*28a0*/  LEA.HI.X.SX32 R7, R15, R10, 0x1, P1 ;  /* 0x0000000a0f077211 */ /* 0x000fc400008f0eff */
[----:B------:R-:W-:Y:S02]  /*28b0*/  ISETP.LT.AND P1, PT, R0, UR19, !P0 ;  /* 0x0000001300007c0c */ /* 0x000fe4000c721270 */
[----:B------:R-:W-:Y:S02]  /*28c0*/  ISETP.LT.AND P0, PT, R20, UR19, !P0 ;  /* 0x0000001314007c0c */ /* 0x000fe4000c701270 */
[----:B------:R-:W-:Y:S02]  /*28d0*/  PRMT R19, R11, 0x7770, RZ ;  /* 0x000077700b137816 */ /* 0x000fe400000000ff */
[C---:B------:R-:W-:Y:S02]  /*28e0*/  PRMT R11, R18.reuse, 0x7770, RZ ;  /* 0x00007770120b7816 */ /* 0x040fe400000000ff */
[----:B------:R-:W-:Y:S01]  /*28f0*/  PRMT R17, R18, 0x7771, RZ ;  /* 0x0000777112117816 */ /* 0x000fe200000000ff */
[----:B------:R0:W-:Y:S01]  /*2900*/  @P5 STG.E.U8 desc[UR14][R12.64], R19 ;  /* 0x000000130c005986 */ /* 0x0001e2000c10110e */
[----:B------:R-:W-:-:S03]  /*2910*/  LEA.HI.X.SX32 R15, R16, R10, 0x1, P6 ;  /* 0x0000000a100f7211 */ /* 0x000fc600030f0eff */
[----:B------:R0:W-:Y:S04]  /*2920*/  @P4 STG.E.U8 desc[UR14][R8.64], R21 ;  /* 0x0000001508004986 */ /* 0x0001e8000c10110e */
[----:B------:R0:W-:Y:S04]  /*2930*/  @P3 STG.E.U8 desc[UR14][R4.64], R11 ;  /* 0x0000000b04003986 */ /* 0x0001e8000c10110e */
[----:B------:R0:W-:Y:S04]  /*2940*/  @P2 STG.E.U8 desc[UR14][R2.64], R17 ;  /* 0x0000001102002986 */ /* 0x0001e8000c10110e */
[----:B------:R0:W-:Y:S04]  /*2950*/  @P1 STG.E.U8 desc[UR14][R6.64], R23 ;  /* 0x0000001706001986 */ /* 0x0001e8000c10110e */
[----:B------:R0:W-:Y:S01]  /*2960*/  @P0 STG.E.U8 desc[UR14][R14.64], R25 ;  /* 0x000000190e000986 */ /* 0x0001e2000c10110e */
[----:B------:R-:W-:Y:S06]  /*2970*/  BAR.SYNC.DEFER_BLOCKING 0x0 ;  /* 0x0000000000007b1d */ /* 0x000fec0000010000 */
[----:B------:R-:W-:Y:S05]  /*2980*/  BRA.U UP0, `(.L_x_13) ;  /* 0x00000001009c7547 */ /* 0x000fea000b800000 */
[----:B------:R-:W1:Y:S01]  /*2990*/  S2UR UR5, SR_CgaCtaId ;  /* 0x00000000000579c3 */ /* 0x000e620000008800 */
[----:B------:R-:W-:Y:S01]  /*29a0*/  NOP ;  /* 0x0000000000007918 */ /* 0x000fe20000000000 */
[----:B------:R-:W-:Y:S01]  /*29b0*/  UMOV UR4, 0x50 ;  /* 0x0000005000047882 */ /* 0x000fe20000000000 */
[----:B------:R-:W-:Y:S02]  /*29c0*/  IMAD.U32 R0, RZ, RZ, UR23 ;  /* 0x00000017ff007e24 */ /* 0x000fe4000f8e00ff */
[----:B0-----:R-:W-:-:S03]  /*29d0*/  IMAD.MOV.U32 R3, RZ, RZ, 0x1 ;  /* 0x00000001ff037424 */ /* 0x001fc600078e00ff */
[----:B------:R-:W-:-:S04]  /*29e0*/  LOP3.LUT R0, R0, 0xffff, RZ, 0xc0, !PT ;  /* 0x0000ffff00007812 */ /* 0x000fc800078ec0ff */
[----:B------:R-:W-:-:S05]  /*29f0*/  SHF.R.U32.HI R0, RZ, 0x5, R0 ;  /* 0x00000005ff007819 */ /* 0x000fca0000011600 */
[----:B------:R-:W-:Y:S01]  /*2a00*/  VIADD R2, R0, 0x10 ;  /* 0x0000001000027836 */ /* 0x000fe20000000000 */
[----:B------:R-:W-:Y:S01]  /*2a10*/  SHF.L.U32 R0, R3, R0, RZ ;  /* 0x0000000003007219 */ /* 0x000fe200000006ff */
[----:B-1----:R-:W-:-:S03]  /*2a20*/  ULEA UR6, UR5, UR4, 0x18 ;  /* 0x0000000405067291 */ /* 0x002fc6000f8ec0ff */
[----:B------:R-:W-:-:S04]  /*2a30*/  SHF.L.U32 R3, R3, R2, RZ ;  /* 0x0000000203037219 */ /* 0x000fc800000006ff */
[----:B------:R-:W-:Y:S02]  /*2a40*/  LOP3.LUT R0, R3, R0, RZ, 0xfc, !PT ;  /* 0x0000000003007212 */ /* 0x000fe400078efcff */
[----:B------:R-:W0:Y:S02]  /*2a50*/  LDS R5, [UR6] ;  /* 0x00000006ff057984 */ /* 0x000e240008000800 */
[C---:B------:R-:W-:Y:S02]  /*2a60*/  LOP3.LUT R2, R0.reuse, 0xffff, RZ, 0xc0, !PT ;  /* 0x0000ffff00027812 */ /* 0x040fe400078ec0ff */
[----:B0-----:R-:W-:-:S04]  /*2a70*/  LOP3.LUT R3, R0, 0xffff, R5, 0x80, !PT ;  /* 0x0000ffff00037812 */ /* 0x001fc800078e8005 */
[----:B------:R-:W-:-:S13]  /*2a80*/  ISETP.NE.AND P0, PT, R3, R2, PT ;  /* 0x000000020300720c */ /* 0x000fda0003f05270 */
[----:B------:R-:W-:Y:S05]  /*2a90*/  @P0 BRA `(.L_x_14) ;  /* 0x0000000000500947 */ /* 0x000fea0003800000 */
[----:B------:R-:W-:Y:S02]  /*2aa0*/  SHF.R.U32.HI R5, RZ, 0x10, R5 ;  /* 0x00000010ff057819 */ /* 0x000fe40000011605 */
[----:B------:R-:W-:-:S04]  /*2ab0*/  SHF.R.U32.HI R2, RZ, 0x10, R0 ;  /* 0x00000010ff027819 */ /* 0x000fc80000011600 */
[----:B------:R-:W-:-:S04]  /*2ac0*/  LOP3.LUT R5, R5, R2, RZ, 0xc0, !PT ;  /* 0x0000000205057212 */ /* 0x000fc800078ec0ff */
[----:B------:R-:W-:-:S13]  /*2ad0*/  ISETP.NE.AND P0, PT, R5, R2, PT ;  /* 0x000000020500720c */ /* 0x000fda0003f05270 */
[----:B------:R-:W-:Y:S05]  /*2ae0*/  @P0 BRA `(.L_x_15) ;  /* 0x0000000000300947 */ /* 0x000fea0003800000 */
[----:B------:R-:W-:Y:S01]  /*2af0*/  R2UR UR4, R0 ;  /* 0x00000000000472ca */ /* 0x000fe200000e0000 */
[----:B------:R-:W-:Y:S01]  /*2b00*/  VOTEU.ANY UR5, UPT, PT ;  /* 0x0000000000057886 */ /* 0x000fe200038e0100 */
[----:B------:R-:W0:Y:S01]  /*2b10*/  S2R R0, SR_LANEID ;  /* 0x0000000000007919 */ /* 0x000e220000000000 */
[----:B------:R-:W-:-:S10]  /*2b20*/  UFLO.U32 UR5, UR5 ;  /* 0x00000005000572bd */ /* 0x000fd400080e0000 */
[----:B------:R-:W-:-:S06]  /*2b30*/  ULOP3.LUT UR4, URZ, UR4, URZ, 0x33, !UPT ;  /* 0x00000004ff047292 */ /* 0x000fcc000f8e33ff */
[----:B------:R-:W-:-:S04]  /*2b40*/  IMAD.U32 R2, RZ, RZ, UR4 ;  /* 0x00000004ff027e24 */ /* 0x000fc8000f8e00ff */
[----:B------:R-:W1:Y:S02]  /*2b50*/  REDUX UR7, R2 ;  /* 0x00000000020773c4 */ /* 0x000e640000000000 */
[----:B------:R2:W-:Y:S01]  /*2b60*/  UTCATOMSWS.AND URZ, UR4 ;  /* 0x0000000400ff79e3 */ /* 0x0005e20008000000 */
[----:B0-----:R-:W-:Y:S01]  /*2b70*/  ISETP.EQ.U32.AND P0, PT, R0, UR5, PT ;  /* 0x0000000500007c0c */ /* 0x001fe2000bf02070 */
[----:B-1----:R-:W-:-:S12]  /*2b80*/  IMAD.U32 R0, RZ, RZ, UR7 ;  /* 0x00000007ff007e24 */ /* 0x002fd8000f8e00ff */
[----:B------:R2:W-:Y:S01]  /*2b90*/  @P0 ATOMS.AND RZ, [UR6], R0 ;  /* 0x00000000ffff098c */ /* 0x0005e2000a800006 */
[----:B------:R-:W-:Y:S05]  /*2ba0*/  BRA `(.L_x_13) ;  /* 0x0000000000147947 */ /* 0x000fea0003800000 */
.L_x_15:
[----:B------:R-:W-:-:S07]  /*2bb0*/  MOV R2, 0x2bd0 ;  /* 0x00002bd000027802 */ /* 0x000fce0000000f00 */
[----:B------:R-:W-:Y:S05]  /*2bc0*/  CALL.REL.NOINC `($__internal_0_$__cuda_sm10x_tcgen05_guardrail_trap_col_being_dealloced_not_returned_by_alloc) ;  /* 0x00000000002c7944 */ /* 0x000fea0003c00000 */
[----:B------:R-:W-:Y:S05]  /*2bd0*/  BRA `(.L_x_13) ;  /* 0x0000000000087947 */ /* 0x000fea0003800000 */
.L_x_14:
[----:B------:R-:W-:-:S07]  /*2be0*/  MOV R2, 0x2c00 ;  /* 0x00002c0000027802 */ /* 0x000fce0000000f00 */
[----:B------:R-:W-:Y:S05]  /*2bf0*/  CALL.REL.NOINC `($__internal_2_$__cuda_sm10x_tcgen05_guardrail_trap_unallocated_columns_being_dealloced) ;  /* 0x0000000000387944 */ /* 0x000fea0003c00000 */
.L_x_13:
[----:B------:R-:W-:Y:S01]  /*2c00*/  NOP ;  /* 0x0000000000007918 */ /* 0x000fe20000000000 */
[----:B--2---:R-:W-:Y:S05]  /*2c10*/  EXIT ;  /* 0x000000000000794d */ /* 0x004fea0003800000 */
.L_x_8:
[----:B------:R-:W0:Y:S02]  /*2c20*/  SYNCS.PHASECHK.TRANS64.TRYWAIT P0, [UR17], R35 ;  /* 0x00000023ff0075a7 */ /* 0x000e240008001111 */
[----:B0-----:R-:W-:Y:S05]  /*2c30*/  @!P0 BRA `(.L_x_8) ;  /* 0xfffffffc00f88947 */ /* 0x001fea000383ffff */
[----:B------:R-:W-:Y:S05]  /*2c40*/  BRA `(.L_x_16) ;  /* 0xfffffff000307947 */ /* 0x000fea000383ffff */
.L_x_12:
[----:B------:R-:W0:Y:S02]  /*2c50*/  SYNCS.PHASECHK.TRANS64.TRYWAIT P0, [UR17], R4 ;  /* 0x00000004ff0075a7 */ /* 0x000e240008001111 */
[----:B0-----:R-:W-:Y:S05]  /*2c60*/  @!P0 BRA `(.L_x_12) ;  /* 0xfffffffc00f88947 */ /* 0x001fea000383ffff */
[----:B------:R-:W-:Y:S05]  /*2c70*/  BRA `(.L_x_11) ;  /* 0xfffffff400587947 */ /* 0x000fea000383ffff */
        .weak           $__internal_0_$__cuda_sm10x_tcgen05_guardrail_trap_col_being_dealloced_not_returned_by_alloc
        .type           $__internal_0_$__cuda_sm10x_tcgen05_guardrail_trap_col_being_dealloced_not_returned_by_alloc,@function
        .size           $__internal_0_$__cuda_sm10x_tcgen05_guardrail_trap_col_being_dealloced_not_returned_by_alloc,($__internal_1_$__cuda_sm10x_tcgen05_guardrail_trap_phase_invalid_during_alloc - $__internal_0_$__cuda_sm10x_tcgen05_guardrail_trap_col_being_dealloced_not_returned_by_alloc)
$__internal_0_$__cuda_sm10x_tcgen05_guardrail_trap_col_being_dealloced_not_returned_by_alloc:
[----:B------:R-:W-:Y:S05]  /*2c80*/  BPT.TRAP 0x1 ;  /* 0x000000040000795c */ /* 0x000fea0000300000 */
[----:B------:R-:W-:-:S04]  /*2c90*/  IMAD.MOV.U32 R3, RZ, RZ, 0x0 ;  /* 0x00000000ff037424 */ /* 0x000fc800078e00ff */
[----:B------:R-:W-:Y:S05]  /*2ca0*/  RET.REL.NODEC R2 `(matmul_kernel) ;  /* 0xffffffd002d47950 */ /* 0x000fea0003c3ffff */
        .weak           $__internal_1_$__cuda_sm10x_tcgen05_guardrail_trap_phase_invalid_during_alloc
        .type           $__internal_1_$__cuda_sm10x_tcgen05_guardrail_trap_phase_invalid_during_alloc,@function
        .size           $__internal_1_$__cuda_sm10x_tcgen05_guardrail_trap_phase_invalid_during_alloc,($__internal_2_$__cuda_sm10x_tcgen05_guardrail_trap_unallocated_columns_being_dealloced - $__internal_1_$__cuda_sm10x_tcgen05_guardrail_trap_phase_invalid_during_alloc)
$__internal_1_$__cuda_sm10x_tcgen05_guardrail_trap_phase_invalid_during_alloc:
[----:B------:R-:W-:Y:S05]  /*2cb0*/  BPT.TRAP 0x1 ;  /* 0x000000040000795c */ /* 0x000fea0000300000 */
[----:B------:R-:W-:-:S04]  /*2cc0*/  IMAD.MOV.U32 R3, RZ, RZ, 0x0 ;  /* 0x00000000ff037424 */ /* 0x000fc800078e00ff */
[----:B------:R-:W-:Y:S05]  /*2cd0*/  RET.REL.NODEC R2 `(matmul_kernel) ;  /* 0xffffffd002c87950 */ /* 0x000fea0003c3ffff */
        .weak           $__internal_2_$__cuda_sm10x_tcgen05_guardrail_trap_unallocated_columns_being_dealloced
        .type           $__internal_2_$__cuda_sm10x_tcgen05_guardrail_trap_unallocated_columns_being_dealloced,@function
        .size           $__internal_2_$__cuda_sm10x_tcgen05_guardrail_trap_unallocated_columns_being_dealloced,(.L_x_20 - $__internal_2_$__cuda_sm10x_tcgen05_guardrail_trap_unallocated_columns_being_dealloced)
$__internal_2_$__cuda_sm10x_tcgen05_guardrail_trap_unallocated_columns_being_dealloced:
[----:B------:R-:W-:Y:S05]  /*2ce0*/  BPT.TRAP 0x1 ;  /* 0x000000040000795c */ /* 0x000fea0000300000 */
[----:B------:R-:W-:-:S04]  /*2cf0*/  IMAD.MOV.U32 R3, RZ, RZ, 0x0 ;  /* 0x00000000ff037424 */ /* 0x000fc800078e00ff */
[----:B------:R-:W-:Y:S05]  /*2d00*/  RET.REL.NODEC R2 `(matmul_kernel) ;  /* 0xffffffd002bc7950 */ /* 0x000fea0003c3ffff */
.L_x_17:
[----:B------:R-:W-:-:S00]  /*2d10*/  BRA `(.L_x_17) ;  /* 0xfffffffc00fc7947 */ /* 0x000fc0000383ffff */
[----:B------:R-:W-:-:S00]  /*2d20*/  NOP ;  /* 0x0000000000007918 */ /* 0x000fc00000000000 */
        /* <DEDUP_REMOVED lines=13> */
.L_x_20:


//--------------------- .nv.shared.matmul_kernel  --------------------------
	.section	.nv.shared.matmul_kernel,"aw",@nobits
	.sectionflags	@""
	.align	16
	.zero		1024


//--------------------- .nv.shared.reserved.0     --------------------------
	.section	.nv.shared.reserved.0,"aw",@nobits
	.align	8
	.weak		__nv_reservedSMEM_offset_0_alias
	.size		__nv_reservedSMEM_offset_0_alias, 0, 64
	.other		__nv_reservedSMEM_offset_0_alias,@"STO_CUDA_RESERVED_SHARED STV_DEFAULT"
__nv_reservedSMEM_offset_0_alias:
	.zero		0
.nv.shared.reserved.0:
	.zero		64
	.weak		__nv_reservedSMEM_allocation_phase
	.type		__nv_reservedSMEM_allocation_phase,@object
	.size		__nv_reservedSMEM_allocation_phase,(.L_0 - __nv_reservedSMEM_allocation_phase)
__nv_reservedSMEM_allocation_phase:
	.zero		1
.L_0:
	.zero		7
	.weak		__nv_reservedSMEM_devtool_atexit_pc
	.type		__nv_reservedSMEM_devtool_atexit_pc,@object
	.size		__nv_reservedSMEM_devtool_atexit_pc,(__nv_reservedSMEM_allocation_mask - __nv_reservedSMEM_devtool_atexit_pc)
__nv_reservedSMEM_devtool_atexit_pc:
	.zero		8
	.weak		__nv_reservedSMEM_allocation_mask
	.type		__nv_reservedSMEM_allocation_mask,@object
	.size		__nv_reservedSMEM_allocation_mask,(.L_2 - __nv_reservedSMEM_allocation_mask)
__nv_reservedSMEM_allocation_mask:
	.zero		4
.L_2:


//--------------------- .nv.constant0.matmul_kernel --------------------------
	.section	.nv.constant0.matmul_kernel,"a",@progbits
	.sectionflags	@""
	.align	4
.nv.constant0.matmul_kernel:
	.zero		976


//--------------------- SYMBOLS --------------------------

	.type		.nv.reservedSmem.offset0,@object
	.size		.nv.reservedSmem.offset0,0x4
	.type		.nv.reservedSmem.cap,@object
	.size		.nv.reservedSmem.cap,0x4
